//
// Generated by NVIDIA NVVM Compiler
//
// Compiler Build ID: CL-36424714
// Cuda compilation tools, release 13.0, V13.0.88
// Based on NVVM 20.0.0
//

.version 9.0
.target sm_100
.address_size 64

	// .globl	_Z4initPii
.extern .shared .align 16 .b8 shared[];

.visible .entry _Z4initPii(
	.param .u64 .ptr .align 1 _Z4initPii_param_0,
	.param .u32 _Z4initPii_param_1
)
{
	.reg .pred 	%p<2>;
	.reg .b32 	%r<7>;
	.reg .b64 	%rd<5>;

	ld.param.u64 	%rd1, [_Z4initPii_param_0];
	ld.param.u32 	%r2, [_Z4initPii_param_1];
	mov.u32 	%r3, %tid.x;
	mov.u32 	%r4, %ntid.x;
	mov.u32 	%r5, %ctaid.x;
	mad.lo.s32 	%r1, %r4, %r5, %r3;
	setp.le.s32 	%p1, %r2, %r1;
	@%p1 bra 	$L__BB0_2;
	cvta.to.global.u64 	%rd2, %rd1;
	sub.s32 	%r6, %r2, %r1;
	mul.wide.s32 	%rd3, %r1, 4;
	add.s64 	%rd4, %rd2, %rd3;
	st.global.u32 	[%rd4], %r6;
$L__BB0_2:
	ret;

}
	// .globl	_Z10scan_step1P4int4PKS_iPiiii
.visible .entry _Z10scan_step1P4int4PKS_iPiiii(
	.param .u64 .ptr .align 1 _Z10scan_step1P4int4PKS_iPiiii_param_0,
	.param .u64 .ptr .align 1 _Z10scan_step1P4int4PKS_iPiiii_param_1,
	.param .u32 _Z10scan_step1P4int4PKS_iPiiii_param_2,
	.param .u64 .ptr .align 1 _Z10scan_step1P4int4PKS_iPiiii_param_3,
	.param .u32 _Z10scan_step1P4int4PKS_iPiiii_param_4,
	.param .u32 _Z10scan_step1P4int4PKS_iPiiii_param_5,
	.param .u32 _Z10scan_step1P4int4PKS_iPiiii_param_6
)
{
	.reg .pred 	%p<18>;
	.reg .b32 	%r<97>;
	.reg .b64 	%rd<15>;

	ld.param.u64 	%rd4, [_Z10scan_step1P4int4PKS_iPiiii_param_0];
	ld.param.u64 	%rd5, [_Z10scan_step1P4int4PKS_iPiiii_param_1];
	ld.param.u32 	%r51, [_Z10scan_step1P4int4PKS_iPiiii_param_2];
	ld.param.u64 	%rd6, [_Z10scan_step1P4int4PKS_iPiiii_param_3];
	ld.param.u32 	%r52, [_Z10scan_step1P4int4PKS_iPiiii_param_5];
	ld.param.u32 	%r53, [_Z10scan_step1P4int4PKS_iPiiii_param_6];
	cvta.to.global.u64 	%rd1, %rd6;
	mov.u32 	%r1, %nctaid.x;
	add.s32 	%r55, %r1, %r51;
	add.s32 	%r56, %r55, -1;
	div.u32 	%r2, %r56, %r1;
	mov.u32 	%r3, %tid.x;
	mov.u32 	%r4, %ctaid.x;
	mul.lo.s32 	%r5, %r2, %r4;
	setp.eq.s32 	%p1, %r4, 0;
	mov.b32 	%r82, 0;
	@%p1 bra 	$L__BB1_2;
	add.s32 	%r57, %r4, -1;
	mul.wide.u32 	%rd7, %r57, 4;
	add.s64 	%rd8, %rd1, %rd7;
	ld.global.u32 	%r82, [%rd8];
$L__BB1_2:
	mov.u32 	%r8, %ntid.x;
	add.s32 	%r9, %r8, -1;
	add.s32 	%r59, %r9, %r2;
	div.u32 	%r10, %r59, %r8;
	add.s32 	%r11, %r5, %r2;
	setp.lt.s32 	%p2, %r10, 1;
	@%p2 bra 	$L__BB1_18;
	shl.b32 	%r61, %r3, 2;
	mov.u32 	%r62, shared;
	add.s32 	%r12, %r62, %r61;
	shl.b32 	%r63, %r8, 2;
	add.s32 	%r13, %r62, %r63;
	add.s32 	%r83, %r5, %r3;
	cvta.to.global.u64 	%rd2, %rd5;
	cvta.to.global.u64 	%rd3, %rd4;
	min.u32 	%r15, %r11, %r51;
	mov.b32 	%r81, 0;
$L__BB1_4:
	setp.ge.s32 	%p3, %r83, %r15;
	mov.b32 	%r88, 0;
	mov.u32 	%r89, %r88;
	mov.u32 	%r90, %r88;
	mov.u32 	%r91, %r88;
	@%p3 bra 	$L__BB1_6;
	mul.wide.s32 	%rd9, %r83, 16;
	add.s64 	%rd10, %rd2, %rd9;
	ld.global.nc.v4.u32 	{%r91, %r90, %r89, %r88}, [%rd10];
$L__BB1_6:
	setp.eq.s32 	%p4, %r52, 0;
	@%p4 bra 	$L__BB1_8;
	and.b32  	%r65, %r91, %r53;
	setp.eq.s32 	%p5, %r65, 0;
	selp.u32 	%r91, 1, 0, %p5;
	and.b32  	%r66, %r90, %r53;
	setp.eq.s32 	%p6, %r66, 0;
	selp.u32 	%r90, 1, 0, %p6;
	and.b32  	%r67, %r89, %r53;
	setp.eq.s32 	%p7, %r67, 0;
	selp.u32 	%r89, 1, 0, %p7;
	and.b32  	%r68, %r88, %r53;
	setp.eq.s32 	%p8, %r68, 0;
	selp.u32 	%r88, 1, 0, %p8;
$L__BB1_8:
	setp.lt.u32 	%p9, %r8, 2;
	add.s32 	%r69, %r91, %r90;
	add.s32 	%r70, %r69, %r89;
	add.s32 	%r94, %r70, %r88;
	bar.sync 	0;
	st.shared.u32 	[%r12], %r94;
	@%p9 bra 	$L__BB1_13;
	mov.b32 	%r93, 1;
$L__BB1_10:
	bar.sync 	0;
	setp.lt.u32 	%p10, %r3, %r93;
	@%p10 bra 	$L__BB1_12;
	sub.s32 	%r72, %r3, %r93;
	shl.b32 	%r73, %r72, 2;
	add.s32 	%r75, %r62, %r73;
	ld.shared.u32 	%r76, [%r75];
	add.s32 	%r94, %r76, %r94;
$L__BB1_12:
	bar.sync 	0;
	st.shared.u32 	[%r12], %r94;
	shl.b32 	%r93, %r93, 1;
	setp.lt.u32 	%p11, %r93, %r8;
	@%p11 bra 	$L__BB1_10;
$L__BB1_13:
	setp.eq.s32 	%p12, %r3, 0;
	bar.sync 	0;
	mov.b32 	%r95, 0;
	@%p12 bra 	$L__BB1_15;
	ld.shared.u32 	%r95, [%r12+-4];
$L__BB1_15:
	add.s32 	%r78, %r95, %r82;
	add.s32 	%r43, %r78, %r91;
	add.s32 	%r44, %r43, %r90;
	add.s32 	%r45, %r44, %r89;
	add.s32 	%r96, %r45, %r88;
	ld.shared.u32 	%r79, [%r13+-4];
	add.s32 	%r82, %r79, %r82;
	setp.ge.s32 	%p13, %r83, %r51;
	@%p13 bra 	$L__BB1_17;
	mul.wide.s32 	%rd11, %r83, 16;
	add.s64 	%rd12, %rd3, %rd11;
	st.global.v4.u32 	[%rd12], {%r43, %r44, %r45, %r96};
$L__BB1_17:
	add.s32 	%r81, %r81, 1;
	add.s32 	%r83, %r83, %r8;
	setp.ne.s32 	%p14, %r81, %r10;
	@%p14 bra 	$L__BB1_4;
$L__BB1_18:
	setp.lt.u32 	%p15, %r1, 2;
	setp.ne.s32 	%p16, %r3, %r9;
	or.pred  	%p17, %p15, %p16;
	@%p17 bra 	$L__BB1_20;
	mul.wide.u32 	%rd13, %r4, 4;
	add.s64 	%rd14, %rd1, %rd13;
	st.global.u32 	[%rd14], %r96;
$L__BB1_20:
	ret;

}
	// .globl	_Z5fixupP4int4iPKiPKS_iPii
.visible .entry _Z5fixupP4int4iPKiPKS_iPii(
	.param .u64 .ptr .align 1 _Z5fixupP4int4iPKiPKS_iPii_param_0,
	.param .u32 _Z5fixupP4int4iPKiPKS_iPii_param_1,
	.param .u64 .ptr .align 1 _Z5fixupP4int4iPKiPKS_iPii_param_2,
	.param .u64 .ptr .align 1 _Z5fixupP4int4iPKiPKS_iPii_param_3,
	.param .u32 _Z5fixupP4int4iPKiPKS_iPii_param_4,
	.param .u64 .ptr .align 1 _Z5fixupP4int4iPKiPKS_iPii_param_5,
	.param .u32 _Z5fixupP4int4iPKiPKS_iPii_param_6
)
{
	.reg .pred 	%p<37>;
	.reg .b32 	%r<208>;
	.reg .b64 	%rd<26>;

	ld.param.u64 	%rd10, [_Z5fixupP4int4iPKiPKS_iPii_param_0];
	ld.param.u32 	%r92, [_Z5fixupP4int4iPKiPKS_iPii_param_1];
	ld.param.u64 	%rd9, [_Z5fixupP4int4iPKiPKS_iPii_param_2];
	ld.param.u64 	%rd11, [_Z5fixupP4int4iPKiPKS_iPii_param_3];
	ld.param.u64 	%rd12, [_Z5fixupP4int4iPKiPKS_iPii_param_5];
	ld.param.u32 	%r93, [_Z5fixupP4int4iPKiPKS_iPii_param_6];
	cvta.to.global.u64 	%rd1, %rd12;
	cvta.to.global.u64 	%rd2, %rd11;
	cvta.to.global.u64 	%rd3, %rd10;
	mov.u32 	%r95, %nctaid.x;
	add.s32 	%r96, %r95, %r92;
	add.s32 	%r97, %r96, -1;
	div.u32 	%r1, %r97, %r95;
	mov.u32 	%r2, %tid.x;
	mov.u32 	%r3, %ctaid.x;
	mul.lo.s32 	%r4, %r1, %r3;
	add.s32 	%r203, %r4, %r2;
	setp.eq.s32 	%p1, %r3, 0;
	mov.b32 	%r193, 0;
	@%p1 bra 	$L__BB2_2;
	cvta.to.global.u64 	%rd13, %rd9;
	add.s32 	%r98, %r3, -1;
	mul.wide.u32 	%rd14, %r98, 4;
	add.s64 	%rd15, %rd13, %rd14;
	ld.global.nc.u32 	%r193, [%rd15];
$L__BB2_2:
	mov.u32 	%r8, %ntid.x;
	add.s32 	%r99, %r8, %r1;
	add.s32 	%r100, %r99, -1;
	div.u32 	%r9, %r100, %r8;
	add.s32 	%r101, %r4, %r1;
	min.u32 	%r10, %r101, %r92;
	setp.lt.s32 	%p2, %r9, 1;
	@%p2 bra 	$L__BB2_29;
	and.b32  	%r11, %r9, 3;
	setp.lt.u32 	%p3, %r9, 4;
	@%p3 bra 	$L__BB2_22;
	shl.b32 	%r102, %r8, 1;
	add.s32 	%r201, %r203, %r102;
	sub.s32 	%r200, %r92, %r201;
	mad.lo.s32 	%r199, %r8, 3, %r203;
	sub.s32 	%r198, %r92, %r199;
	add.s32 	%r103, %r2, %r8;
	add.s32 	%r196, %r103, %r4;
	sub.s32 	%r197, %r92, %r196;
	sub.s32 	%r195, %r92, %r203;
	and.b32  	%r104, %r9, 2147483644;
	neg.s32 	%r194, %r104;
$L__BB2_5:
	setp.ge.s32 	%p4, %r203, %r10;
	@%p4 bra 	$L__BB2_9;
	mul.wide.s32 	%rd16, %r203, 16;
	add.s64 	%rd4, %rd3, %rd16;
	ld.global.v4.u32 	{%r29, %r30, %r31, %r32}, [%rd4];
	add.s64 	%rd17, %rd2, %rd16;
	ld.global.nc.v4.u32 	{%r36, %r35, %r34, %r33}, [%rd17];
	setp.ne.s32 	%p5, %r195, 1;
	@%p5 bra 	$L__BB2_8;
	add.s32 	%r105, %r32, %r193;
	st.global.u32 	[%rd1], %r105;
$L__BB2_8:
	and.b32  	%r106, %r36, %r93;
	setp.eq.s32 	%p6, %r106, 0;
	selp.s32 	%r107, -1, 0, %p6;
	add.s32 	%r108, %r29, %r193;
	add.s32 	%r109, %r108, %r107;
	and.b32  	%r110, %r35, %r93;
	setp.eq.s32 	%p7, %r110, 0;
	selp.s32 	%r111, -1, 0, %p7;
	add.s32 	%r112, %r30, %r193;
	add.s32 	%r113, %r112, %r111;
	and.b32  	%r114, %r34, %r93;
	setp.eq.s32 	%p8, %r114, 0;
	selp.s32 	%r115, -1, 0, %p8;
	add.s32 	%r116, %r31, %r193;
	add.s32 	%r117, %r116, %r115;
	and.b32  	%r118, %r33, %r93;
	setp.eq.s32 	%p9, %r118, 0;
	selp.s32 	%r119, -1, 0, %p9;
	add.s32 	%r120, %r32, %r193;
	add.s32 	%r121, %r120, %r119;
	st.global.v4.u32 	[%rd4], {%r109, %r113, %r117, %r121};
$L__BB2_9:
	setp.ge.s32 	%p10, %r196, %r10;
	@%p10 bra 	$L__BB2_13;
	mul.wide.s32 	%rd18, %r196, 16;
	add.s64 	%rd5, %rd3, %rd18;
	ld.global.v4.u32 	{%r37, %r38, %r39, %r40}, [%rd5];
	add.s64 	%rd19, %rd2, %rd18;
	ld.global.nc.v4.u32 	{%r44, %r43, %r42, %r41}, [%rd19];
	setp.ne.s32 	%p11, %r197, 1;
	@%p11 bra 	$L__BB2_12;
	add.s32 	%r122, %r40, %r193;
	st.global.u32 	[%rd1], %r122;
$L__BB2_12:
	and.b32  	%r123, %r44, %r93;
	setp.eq.s32 	%p12, %r123, 0;
	selp.s32 	%r124, -1, 0, %p12;
	add.s32 	%r125, %r37, %r193;
	add.s32 	%r126, %r125, %r124;
	and.b32  	%r127, %r43, %r93;
	setp.eq.s32 	%p13, %r127, 0;
	selp.s32 	%r128, -1, 0, %p13;
	add.s32 	%r129, %r38, %r193;
	add.s32 	%r130, %r129, %r128;
	and.b32  	%r131, %r42, %r93;
	setp.eq.s32 	%p14, %r131, 0;
	selp.s32 	%r132, -1, 0, %p14;
	add.s32 	%r133, %r39, %r193;
	add.s32 	%r134, %r133, %r132;
	and.b32  	%r135, %r41, %r93;
	setp.eq.s32 	%p15, %r135, 0;
	selp.s32 	%r136, -1, 0, %p15;
	add.s32 	%r137, %r40, %r193;
	add.s32 	%r138, %r137, %r136;
	st.global.v4.u32 	[%rd5], {%r126, %r130, %r134, %r138};
$L__BB2_13:
	add.s32 	%r45, %r203, %r8;
	setp.ge.s32 	%p16, %r201, %r10;
	@%p16 bra 	$L__BB2_17;
	mul.wide.s32 	%rd20, %r201, 16;
	add.s64 	%rd6, %rd3, %rd20;
	ld.global.v4.u32 	{%r46, %r47, %r48, %r49}, [%rd6];
	add.s64 	%rd21, %rd2, %rd20;
	ld.global.nc.v4.u32 	{%r53, %r52, %r51, %r50}, [%rd21];
	setp.ne.s32 	%p17, %r200, 1;
	@%p17 bra 	$L__BB2_16;
	add.s32 	%r139, %r49, %r193;
	st.global.u32 	[%rd1], %r139;
$L__BB2_16:
	and.b32  	%r140, %r53, %r93;
	setp.eq.s32 	%p18, %r140, 0;
	selp.s32 	%r141, -1, 0, %p18;
	add.s32 	%r142, %r46, %r193;
	add.s32 	%r143, %r142, %r141;
	and.b32  	%r144, %r52, %r93;
	setp.eq.s32 	%p19, %r144, 0;
	selp.s32 	%r145, -1, 0, %p19;
	add.s32 	%r146, %r47, %r193;
	add.s32 	%r147, %r146, %r145;
	and.b32  	%r148, %r51, %r93;
	setp.eq.s32 	%p20, %r148, 0;
	selp.s32 	%r149, -1, 0, %p20;
	add.s32 	%r150, %r48, %r193;
	add.s32 	%r151, %r150, %r149;
	and.b32  	%r152, %r50, %r93;
	setp.eq.s32 	%p21, %r152, 0;
	selp.s32 	%r153, -1, 0, %p21;
	add.s32 	%r154, %r49, %r193;
	add.s32 	%r155, %r154, %r153;
	st.global.v4.u32 	[%rd6], {%r143, %r147, %r151, %r155};
$L__BB2_17:
	add.s32 	%r54, %r45, %r8;
	setp.ge.s32 	%p22, %r199, %r10;
	@%p22 bra 	$L__BB2_21;
	mul.wide.s32 	%rd22, %r199, 16;
	add.s64 	%rd7, %rd3, %rd22;
	ld.global.v4.u32 	{%r55, %r56, %r57, %r58}, [%rd7];
	add.s64 	%rd23, %rd2, %rd22;
	ld.global.nc.v4.u32 	{%r62, %r61, %r60, %r59}, [%rd23];
	setp.ne.s32 	%p23, %r198, 1;
	@%p23 bra 	$L__BB2_20;
	add.s32 	%r156, %r58, %r193;
	st.global.u32 	[%rd1], %r156;
$L__BB2_20:
	and.b32  	%r157, %r62, %r93;
	setp.eq.s32 	%p24, %r157, 0;
	selp.s32 	%r158, -1, 0, %p24;
	add.s32 	%r159, %r55, %r193;
	add.s32 	%r160, %r159, %r158;
	and.b32  	%r161, %r61, %r93;
	setp.eq.s32 	%p25, %r161, 0;
	selp.s32 	%r162, -1, 0, %p25;
	add.s32 	%r163, %r56, %r193;
	add.s32 	%r164, %r163, %r162;
	and.b32  	%r165, %r60, %r93;
	setp.eq.s32 	%p26, %r165, 0;
	selp.s32 	%r166, -1, 0, %p26;
	add.s32 	%r167, %r57, %r193;
	add.s32 	%r168, %r167, %r166;
	and.b32  	%r169, %r59, %r93;
	setp.eq.s32 	%p27, %r169, 0;
	selp.s32 	%r170, -1, 0, %p27;
	add.s32 	%r171, %r58, %r193;
	add.s32 	%r172, %r171, %r170;
	st.global.v4.u32 	[%rd7], {%r160, %r164, %r168, %r172};
$L__BB2_21:
	add.s32 	%r173, %r54, %r8;
	add.s32 	%r203, %r173, %r8;
	shl.b32 	%r174, %r8, 2;
	add.s32 	%r201, %r201, %r174;
	sub.s32 	%r200, %r200, %r174;
	add.s32 	%r199, %r199, %r174;
	sub.s32 	%r198, %r198, %r174;
	sub.s32 	%r197, %r197, %r174;
	add.s32 	%r196, %r196, %r174;
	sub.s32 	%r195, %r195, %r174;
	add.s32 	%r194, %r194, 4;
	setp.ne.s32 	%p28, %r194, 0;
	@%p28 bra 	$L__BB2_5;
$L__BB2_22:
	setp.eq.s32 	%p29, %r11, 0;
	@%p29 bra 	$L__BB2_29;
	sub.s32 	%r206, %r203, %r92;
	add.s32 	%r205, %r203, 1;
	neg.s32 	%r204, %r11;
$L__BB2_24:
	.pragma "nounroll";
	add.s32 	%r175, %r205, -1;
	setp.ge.s32 	%p30, %r175, %r10;
	@%p30 bra 	$L__BB2_28;
	mul.wide.s32 	%rd24, %r203, 16;
	add.s64 	%rd8, %rd3, %rd24;
	ld.global.v4.u32 	{%r80, %r81, %r82, %r83}, [%rd8];
	add.s64 	%rd25, %rd2, %rd24;
	ld.global.nc.v4.u32 	{%r87, %r86, %r85, %r84}, [%rd25];
	setp.ne.s32 	%p31, %r206, -1;
	@%p31 bra 	$L__BB2_27;
	add.s32 	%r176, %r83, %r193;
	st.global.u32 	[%rd1], %r176;
$L__BB2_27:
	and.b32  	%r177, %r87, %r93;
	setp.eq.s32 	%p32, %r177, 0;
	selp.s32 	%r178, -1, 0, %p32;
	add.s32 	%r179, %r80, %r193;
	add.s32 	%r180, %r179, %r178;
	and.b32  	%r181, %r86, %r93;
	setp.eq.s32 	%p33, %r181, 0;
	selp.s32 	%r182, -1, 0, %p33;
	add.s32 	%r183, %r81, %r193;
	add.s32 	%r184, %r183, %r182;
	and.b32  	%r185, %r85, %r93;
	setp.eq.s32 	%p34, %r185, 0;
	selp.s32 	%r186, -1, 0, %p34;
	add.s32 	%r187, %r82, %r193;
	add.s32 	%r188, %r187, %r186;
	and.b32  	%r189, %r84, %r93;
	setp.eq.s32 	%p35, %r189, 0;
	selp.s32 	%r190, -1, 0, %p35;
	add.s32 	%r191, %r83, %r193;
	add.s32 	%r192, %r191, %r190;
	st.global.v4.u32 	[%rd8], {%r180, %r184, %r188, %r192};
$L__BB2_28:
	add.s32 	%r203, %r203, %r8;
	add.s32 	%r206, %r206, %r8;
	add.s32 	%r205, %r205, %r8;
	add.s32 	%r204, %r204, 1;
	setp.ne.s32 	%p36, %r204, 0;
	@%p36 bra 	$L__BB2_24;
$L__BB2_29:
	ret;

}
	// .globl	_Z7reorderPK4int4S1_PiiS2_
.visible .entry _Z7reorderPK4int4S1_PiiS2_(
	.param .u64 .ptr .align 1 _Z7reorderPK4int4S1_PiiS2__param_0,
	.param .u64 .ptr .align 1 _Z7reorderPK4int4S1_PiiS2__param_1,
	.param .u64 .ptr .align 1 _Z7reorderPK4int4S1_PiiS2__param_2,
	.param .u32 _Z7reorderPK4int4S1_PiiS2__param_3,
	.param .u64 .ptr .align 1 _Z7reorderPK4int4S1_PiiS2__param_4
)
{
	.reg .pred 	%p<28>;
	.reg .b32 	%r<117>;
	.reg .b64 	%rd<65>;

	ld.param.u64 	%rd7, [_Z7reorderPK4int4S1_PiiS2__param_1];
	ld.param.u64 	%rd8, [_Z7reorderPK4int4S1_PiiS2__param_2];
	ld.param.u32 	%r37, [_Z7reorderPK4int4S1_PiiS2__param_3];
	ld.param.u64 	%rd9, [_Z7reorderPK4int4S1_PiiS2__param_4];
	cvta.to.global.u64 	%rd1, %rd8;
	cvta.to.global.u64 	%rd2, %rd7;
	cvta.to.global.u64 	%rd10, %rd9;
	mov.u32 	%r38, %nctaid.x;
	add.s32 	%r39, %r38, %r37;
	add.s32 	%r40, %r39, -1;
	div.u32 	%r41, %r40, %r38;
	mov.u32 	%r1, %tid.x;
	mov.u32 	%r42, %ctaid.x;
	mul.lo.s32 	%r2, %r41, %r42;
	add.s32 	%r116, %r2, %r1;
	mov.u32 	%r4, %ntid.x;
	add.s32 	%r43, %r4, %r41;
	add.s32 	%r44, %r43, -1;
	div.u32 	%r5, %r44, %r4;
	add.s32 	%r45, %r2, %r41;
	min.u32 	%r6, %r45, %r37;
	ld.global.nc.u32 	%r7, [%rd10];
	setp.lt.s32 	%p1, %r5, 1;
	@%p1 bra 	$L__BB3_28;
	add.s32 	%r8, %r37, -1;
	setp.eq.s32 	%p2, %r5, 1;
	@%p2 bra 	$L__BB3_20;
	add.s32 	%r46, %r1, %r4;
	add.s32 	%r112, %r46, %r2;
	sub.s32 	%r114, %r37, %r112;
	shl.b32 	%r11, %r112, 2;
	sub.s32 	%r111, %r37, %r116;
	shl.b32 	%r13, %r116, 2;
	and.b32  	%r47, %r5, 2147483646;
	neg.s32 	%r110, %r47;
	mov.u32 	%r113, %r7;
$L__BB3_3:
	setp.ge.s32 	%p3, %r116, %r6;
	@%p3 bra 	$L__BB3_11;
	ld.param.u64 	%rd62, [_Z7reorderPK4int4S1_PiiS2__param_0];
	mul.wide.s32 	%rd11, %r116, 16;
	add.s64 	%rd12, %rd2, %rd11;
	ld.global.nc.v4.u32 	{%r48, %r49, %r50, %r21}, [%rd12];
	cvta.to.global.u64 	%rd13, %rd62;
	add.s64 	%rd3, %rd13, %rd11;
	ld.global.nc.v4.u32 	{%r51, %r52, %r53, %r22}, [%rd3];
	setp.eq.s32 	%p4, %r51, %r52;
	add.s32 	%r23, %r13, %r113;
	sub.s32 	%r54, %r23, %r51;
	selp.b32 	%r55, %r54, %r51, %p4;
	mul.wide.s32 	%rd14, %r55, 4;
	add.s64 	%rd15, %rd1, %rd14;
	st.global.u32 	[%rd15], %r48;
	setp.eq.s32 	%p5, %r52, %r53;
	sub.s32 	%r56, %r23, %r52;
	add.s32 	%r57, %r56, 1;
	selp.b32 	%r58, %r57, %r52, %p5;
	mul.wide.s32 	%rd16, %r58, 4;
	add.s64 	%rd17, %rd1, %rd16;
	st.global.u32 	[%rd17], %r49;
	setp.eq.s32 	%p6, %r53, %r22;
	sub.s32 	%r59, %r23, %r53;
	add.s32 	%r60, %r59, 2;
	selp.b32 	%r61, %r60, %r53, %p6;
	mul.wide.s32 	%rd18, %r61, 4;
	add.s64 	%rd19, %rd1, %rd18;
	st.global.u32 	[%rd19], %r50;
	setp.eq.s32 	%p7, %r111, 1;
	@%p7 bra 	$L__BB3_8;
	ld.global.nc.u32 	%r62, [%rd3+16];
	setp.eq.s32 	%p8, %r22, %r62;
	@%p8 bra 	$L__BB3_7;
	mul.wide.s32 	%rd20, %r22, 4;
	add.s64 	%rd21, %rd1, %rd20;
	st.global.u32 	[%rd21], %r21;
	bra.uni 	$L__BB3_11;
$L__BB3_7:
	sub.s32 	%r63, %r23, %r22;
	add.s32 	%r64, %r63, 3;
	mul.wide.s32 	%rd22, %r64, 4;
	add.s64 	%rd23, %rd1, %rd22;
	st.global.u32 	[%rd23], %r21;
	bra.uni 	$L__BB3_11;
$L__BB3_8:
	setp.eq.s32 	%p9, %r22, %r7;
	@%p9 bra 	$L__BB3_10;
	mul.wide.s32 	%rd24, %r22, 4;
	add.s64 	%rd25, %rd1, %rd24;
	st.global.u32 	[%rd25], %r21;
	bra.uni 	$L__BB3_11;
$L__BB3_10:
	shl.b32 	%r65, %r8, 2;
	or.b32  	%r66, %r65, 3;
	mul.wide.s32 	%rd26, %r66, 4;
	add.s64 	%rd27, %rd1, %rd26;
	st.global.u32 	[%rd27], %r21;
$L__BB3_11:
	setp.ge.s32 	%p10, %r112, %r6;
	@%p10 bra 	$L__BB3_19;
	ld.param.u64 	%rd63, [_Z7reorderPK4int4S1_PiiS2__param_0];
	mul.wide.s32 	%rd28, %r112, 16;
	add.s64 	%rd29, %rd2, %rd28;
	ld.global.nc.v4.u32 	{%r67, %r68, %r69, %r24}, [%rd29];
	cvta.to.global.u64 	%rd30, %rd63;
	add.s64 	%rd4, %rd30, %rd28;
	ld.global.nc.v4.u32 	{%r70, %r71, %r72, %r25}, [%rd4];
	setp.eq.s32 	%p11, %r70, %r71;
	add.s32 	%r26, %r11, %r113;
	sub.s32 	%r73, %r26, %r70;
	selp.b32 	%r74, %r73, %r70, %p11;
	mul.wide.s32 	%rd31, %r74, 4;
	add.s64 	%rd32, %rd1, %rd31;
	st.global.u32 	[%rd32], %r67;
	setp.eq.s32 	%p12, %r71, %r72;
	sub.s32 	%r75, %r26, %r71;
	add.s32 	%r76, %r75, 1;
	selp.b32 	%r77, %r76, %r71, %p12;
	mul.wide.s32 	%rd33, %r77, 4;
	add.s64 	%rd34, %rd1, %rd33;
	st.global.u32 	[%rd34], %r68;
	setp.eq.s32 	%p13, %r72, %r25;
	sub.s32 	%r78, %r26, %r72;
	add.s32 	%r79, %r78, 2;
	selp.b32 	%r80, %r79, %r72, %p13;
	mul.wide.s32 	%rd35, %r80, 4;
	add.s64 	%rd36, %rd1, %rd35;
	st.global.u32 	[%rd36], %r69;
	setp.eq.s32 	%p14, %r114, 1;
	@%p14 bra 	$L__BB3_16;
	ld.global.nc.u32 	%r81, [%rd4+16];
	setp.eq.s32 	%p15, %r25, %r81;
	@%p15 bra 	$L__BB3_15;
	mul.wide.s32 	%rd37, %r25, 4;
	add.s64 	%rd38, %rd1, %rd37;
	st.global.u32 	[%rd38], %r24;
	bra.uni 	$L__BB3_19;
$L__BB3_15:
	sub.s32 	%r82, %r26, %r25;
	add.s32 	%r83, %r82, 3;
	mul.wide.s32 	%rd39, %r83, 4;
	add.s64 	%rd40, %rd1, %rd39;
	st.global.u32 	[%rd40], %r24;
	bra.uni 	$L__BB3_19;
$L__BB3_16:
	setp.eq.s32 	%p16, %r25, %r7;
	@%p16 bra 	$L__BB3_18;
	mul.wide.s32 	%rd41, %r25, 4;
	add.s64 	%rd42, %rd1, %rd41;
	st.global.u32 	[%rd42], %r24;
	bra.uni 	$L__BB3_19;
$L__BB3_18:
	shl.b32 	%r84, %r8, 2;
	or.b32  	%r85, %r84, 3;
	mul.wide.s32 	%rd43, %r85, 4;
	add.s64 	%rd44, %rd1, %rd43;
	st.global.u32 	[%rd44], %r24;
$L__BB3_19:
	add.s32 	%r86, %r116, %r4;
	add.s32 	%r116, %r86, %r4;
	shl.b32 	%r87, %r4, 1;
	sub.s32 	%r114, %r114, %r87;
	shl.b32 	%r88, %r4, 3;
	add.s32 	%r113, %r113, %r88;
	add.s32 	%r112, %r112, %r87;
	sub.s32 	%r111, %r111, %r87;
	add.s32 	%r110, %r110, 2;
	setp.ne.s32 	%p17, %r110, 0;
	@%p17 bra 	$L__BB3_3;
$L__BB3_20:
	and.b32  	%r89, %r5, 1;
	setp.eq.b32 	%p18, %r89, 1;
	not.pred 	%p19, %p18;
	setp.ge.s32 	%p20, %r116, %r6;
	or.pred  	%p21, %p19, %p20;
	@%p21 bra 	$L__BB3_28;
	ld.param.u64 	%rd64, [_Z7reorderPK4int4S1_PiiS2__param_0];
	mul.wide.s32 	%rd45, %r116, 16;
	add.s64 	%rd46, %rd2, %rd45;
	ld.global.nc.v4.u32 	{%r90, %r91, %r92, %r34}, [%rd46];
	cvta.to.global.u64 	%rd47, %rd64;
	add.s64 	%rd5, %rd47, %rd45;
	ld.global.nc.v4.u32 	{%r93, %r94, %r95, %r35}, [%rd5];
	setp.eq.s32 	%p22, %r93, %r94;
	shl.b32 	%r96, %r116, 2;
	add.s32 	%r36, %r96, %r7;
	sub.s32 	%r97, %r36, %r93;
	selp.b32 	%r98, %r97, %r93, %p22;
	mul.wide.s32 	%rd48, %r98, 4;
	add.s64 	%rd49, %rd1, %rd48;
	st.global.u32 	[%rd49], %r90;
	setp.eq.s32 	%p23, %r94, %r95;
	sub.s32 	%r99, %r36, %r94;
	add.s32 	%r100, %r99, 1;
	selp.b32 	%r101, %r100, %r94, %p23;
	mul.wide.s32 	%rd50, %r101, 4;
	add.s64 	%rd51, %rd1, %rd50;
	st.global.u32 	[%rd51], %r91;
	setp.eq.s32 	%p24, %r95, %r35;
	sub.s32 	%r102, %r36, %r95;
	add.s32 	%r103, %r102, 2;
	selp.b32 	%r104, %r103, %r95, %p24;
	mul.wide.s32 	%rd52, %r104, 4;
	add.s64 	%rd53, %rd1, %rd52;
	st.global.u32 	[%rd53], %r92;
	setp.eq.s32 	%p25, %r116, %r8;
	@%p25 bra 	$L__BB3_25;
	ld.global.nc.u32 	%r105, [%rd5+16];
	setp.eq.s32 	%p26, %r35, %r105;
	@%p26 bra 	$L__BB3_24;
	mul.wide.s32 	%rd54, %r35, 4;
	add.s64 	%rd55, %rd1, %rd54;
	st.global.u32 	[%rd55], %r34;
	bra.uni 	$L__BB3_28;
$L__BB3_24:
	sub.s32 	%r106, %r36, %r35;
	add.s32 	%r107, %r106, 3;
	mul.wide.s32 	%rd56, %r107, 4;
	add.s64 	%rd57, %rd1, %rd56;
	st.global.u32 	[%rd57], %r34;
	bra.uni 	$L__BB3_28;
$L__BB3_25:
	setp.eq.s32 	%p27, %r35, %r7;
	@%p27 bra 	$L__BB3_27;
	mul.wide.s32 	%rd58, %r35, 4;
	add.s64 	%rd59, %rd1, %rd58;
	st.global.u32 	[%rd59], %r34;
	bra.uni 	$L__BB3_28;
$L__BB3_27:
	shl.b32 	%r108, %r8, 2;
	or.b32  	%r109, %r108, 3;
	mul.wide.s32 	%rd60, %r109, 4;
	add.s64 	%rd61, %rd1, %rd60;
	st.global.u32 	[%rd61], %r34;
$L__BB3_28:
	ret;

}


// ===== COMPILED SASS (sm_100) =====

	.target	sm_100

	.elftype	@"ET_EXEC"


//--------------------- .note.nv.tkinfo           --------------------------
	.section	.note.nv.tkinfo,"",@"SHT_NOTE"
	.sectionflags	@"SHF_NOTE_NV_TKINFO"
	.tkinfo
        /*0018*/ 	.word	0x00000002
        /*0030*/ 	.string	""
        /*0030*/ 	.string	"ptxas"
        /*0030*/ 	.string	"Cuda compilation tools, release 13.0, V13.0.88"
        /*0030*/ 	.string	"Build cuda_13.0.r13.0/compiler.36424714_0"
        /*0030*/ 	.string	"-arch sm_100 -m 64 "



//--------------------- .note.nv.cuinfo           --------------------------
	.section	.note.nv.cuinfo,"",@"SHT_NOTE"
	.sectionflags	@"SHF_NOTE_NV_CUINFO"
        /*0018*/ 	.short	0x0002
        /*001a*/ 	.short	0x0064
        /*001c*/ 	.short	0x0082
	.zero		2


//--------------------- .nv.info                  --------------------------
	.section	.nv.info,"",@"SHT_CUDA_INFO"
	.align	4


	//----- nvinfo : EIATTR_REGCOUNT
	.align		4
        /*0000*/ 	.byte	0x04, 0x2f
        /*0002*/ 	.short	(.L_1 - .L_0)
	.align		4
.L_0:
        /*0004*/ 	.word	index@(_Z4initPii)
        /*0008*/ 	.word	0x0000000a


	//----- nvinfo : EIATTR_FRAME_SIZE
	.align		4
.L_1:
        /*000c*/ 	.byte	0x04, 0x11
        /*000e*/ 	.short	(.L_3 - .L_2)
	.align		4
.L_2:
        /*0010*/ 	.word	index@(_Z4initPii)
        /*0014*/ 	.word	0x00000000


	//----- nvinfo : EIATTR_REGCOUNT
	.align		4
.L_3:
        /*0018*/ 	.byte	0x04, 0x2f
        /*001a*/ 	.short	(.L_5 - .L_4)
	.align		4
.L_4:
        /*001c*/ 	.word	index@(_Z10scan_step1P4int4PKS_iPiiii)
        /*0020*/ 	.word	0x00000015


	//----- nvinfo : EIATTR_FRAME_SIZE
	.align		4
.L_5:
        /*0024*/ 	.byte	0x04, 0x11
        /*0026*/ 	.short	(.L_7 - .L_6)
	.align		4
.L_6:
        /*0028*/ 	.word	index@(_Z10scan_step1P4int4PKS_iPiiii)
        /*002c*/ 	.word	0x00000000


	//----- nvinfo : EIATTR_REGCOUNT
	.align		4
.L_7:
        /*0030*/ 	.byte	0x04, 0x2f
        /*0032*/ 	.short	(.L_9 - .L_8)
	.align		4
.L_8:
        /*0034*/ 	.word	index@(_Z5fixupP4int4iPKiPKS_iPii)
        /*0038*/ 	.word	0x00000020


	//----- nvinfo : EIATTR_FRAME_SIZE
	.align		4
.L_9:
        /*003c*/ 	.byte	0x04, 0x11
        /*003e*/ 	.short	(.L_11 - .L_10)
	.align		4
.L_10:
        /*0040*/ 	.word	index@(_Z5fixupP4int4iPKiPKS_iPii)
        /*0044*/ 	.word	0x00000000


	//----- nvinfo : EIATTR_REGCOUNT
	.align		4
.L_11:
        /*0048*/ 	.byte	0x04, 0x2f
        /*004a*/ 	.short	(.L_13 - .L_12)
	.align		4
.L_12:
        /*004c*/ 	.word	index@(_Z7reorderPK4int4S1_PiiS2_)
        /*0050*/ 	.word	0x00000020


	//----- nvinfo : EIATTR_FRAME_SIZE
	.align		4
.L_13:
        /*0054*/ 	.byte	0x04, 0x11
        /*0056*/ 	.short	(.L_15 - .L_14)
	.align		4
.L_14:
        /*0058*/ 	.word	index@(_Z7reorderPK4int4S1_PiiS2_)
        /*005c*/ 	.word	0x00000000


	//----- nvinfo : EIATTR_MIN_STACK_SIZE
	.align		4
.L_15:
        /*0060*/ 	.byte	0x04, 0x12
        /*0062*/ 	.short	(.L_17 - .L_16)
	.align		4
.L_16:
        /*0064*/ 	.word	index@(_Z7reorderPK4int4S1_PiiS2_)
        /*0068*/ 	.word	0x00000000


	//----- nvinfo : EIATTR_MIN_STACK_SIZE
	.align		4
.L_17:
        /*006c*/ 	.byte	0x04, 0x12
        /*006e*/ 	.short	(.L_19 - .L_18)
	.align		4
.L_18:
        /*0070*/ 	.word	index@(_Z5fixupP4int4iPKiPKS_iPii)
        /*0074*/ 	.word	0x00000000


	//----- nvinfo : EIATTR_MIN_STACK_SIZE
	.align		4
.L_19:
        /*0078*/ 	.byte	0x04, 0x12
        /*007a*/ 	.short	(.L_21 - .L_20)
	.align		4
.L_20:
        /*007c*/ 	.word	index@(_Z10scan_step1P4int4PKS_iPiiii)
        /*0080*/ 	.word	0x00000000


	//----- nvinfo : EIATTR_MIN_STACK_SIZE
	.align		4
.L_21:
        /*0084*/ 	.byte	0x04, 0x12
        /*0086*/ 	.short	(.L_23 - .L_22)
	.align		4
.L_22:
        /*0088*/ 	.word	index@(_Z4initPii)
        /*008c*/ 	.word	0x00000000
.L_23:


//--------------------- .nv.compat                --------------------------
	.section	.nv.compat,"",@"SHT_CUDA_COMPAT_INFO"
	.align	4
        /*0000*/ 	.byte	0x02, 0x09, 0x00, 0x00, 0x02, 0x02, 0x01, 0x00, 0x02, 0x05, 0x05, 0x00, 0x03, 0x07, 0x01, 0x01
        /*0010*/ 	.byte	0x02, 0x03, 0x00, 0x00, 0x02, 0x06, 0x01, 0x00, 0x04, 0x0b, 0x08, 0x00, 0x09, 0x00, 0x00, 0x00
        /*0020*/ 	.byte	0x00, 0x00, 0x00, 0x00


//--------------------- .nv.info._Z7reorderPK4int4S1_PiiS2_ --------------------------
	.section	.nv.info._Z7reorderPK4int4S1_PiiS2_,"",@"SHT_CUDA_INFO"
	.sectionflags	@""
	.align	4


	//----- nvinfo : EIATTR_CUDA_API_VERSION
	.align		4
        /*0000*/ 	.byte	0x04, 0x37
        /*0002*/ 	.short	(.L_25 - .L_24)
.L_24:
        /*0004*/ 	.word	0x00000082


	//----- nvinfo : EIATTR_KPARAM_INFO
	.align		4
.L_25:
        /*0008*/ 	.byte	0x04, 0x17
        /*000a*/ 	.short	(.L_27 - .L_26)
.L_26:
        /*000c*/ 	.word	0x00000000
        /*0010*/ 	.short	0x0004
        /*0012*/ 	.short	0x0020
        /*0014*/ 	.byte	0x00, 0xf5, 0x21, 0x00


	//----- nvinfo : EIATTR_KPARAM_INFO
	.align		4
.L_27:
        /*0018*/ 	.byte	0x04, 0x17
        /*001a*/ 	.short	(.L_29 - .L_28)
.L_28:
        /*001c*/ 	.word	0x00000000
        /*0020*/ 	.short	0x0003
        /*0022*/ 	.short	0x0018
        /*0024*/ 	.byte	0x00, 0xf0, 0x11, 0x00


	//----- nvinfo : EIATTR_KPARAM_INFO
	.align		4
.L_29:
        /*0028*/ 	.byte	0x04, 0x17
        /*002a*/ 	.short	(.L_31 - .L_30)
.L_30:
        /*002c*/ 	.word	0x00000000
        /*0030*/ 	.short	0x0002
        /*0032*/ 	.short	0x0010
        /*0034*/ 	.byte	0x00, 0xf5, 0x21, 0x00


	//----- nvinfo : EIATTR_KPARAM_INFO
	.align		4
.L_31:
        /*0038*/ 	.byte	0x04, 0x17
        /*003a*/ 	.short	(.L_33 - .L_32)
.L_32:
        /*003c*/ 	.word	0x00000000
        /*0040*/ 	.short	0x0001
        /*0042*/ 	.short	0x0008
        /*0044*/ 	.byte	0x00, 0xf5, 0x21, 0x00


	//----- nvinfo : EIATTR_KPARAM_INFO
	.align		4
.L_33:
        /*0048*/ 	.byte	0x04, 0x17
        /*004a*/ 	.short	(.L_35 - .L_34)
.L_34:
        /*004c*/ 	.word	0x00000000
        /*0050*/ 	.short	0x0000
        /*0052*/ 	.short	0x0000
        /*0054*/ 	.byte	0x00, 0xf5, 0x21, 0x00


	//----- nvinfo : EIATTR_SPARSE_MMA_MASK
	.align		4
.L_35:
        /*0058*/ 	.byte	0x03, 0x50
        /*005a*/ 	.short	0x0000


	//----- nvinfo : EIATTR_MAXREG_COUNT
	.align		4
        /*005c*/ 	.byte	0x03, 0x1b
        /*005e*/ 	.short	0x00ff


	//----- nvinfo : EIATTR_MERCURY_ISA_VERSION
	.align		4
        /*0060*/ 	.byte	0x03, 0x5f
        /*0062*/ 	.short	0x0101


	//----- nvinfo : EIATTR_VRC_CTA_INIT_COUNT
	.align		4
        /*0064*/ 	.byte	0x02, 0x4a
	.zero		1
	.zero		1


	//----- nvinfo : EIATTR_EXIT_INSTR_OFFSETS
	.align		4
        /*0068*/ 	.byte	0x04, 0x1c
        /*006a*/ 	.short	(.L_37 - .L_36)


	//   ....[0]....
.L_36:
        /*006c*/ 	.word	0x000002b0


	//   ....[1]....
        /*0070*/ 	.word	0x000009e0


	//   ....[2]....
        /*0074*/ 	.word	0x00000bb0


	//   ....[3]....
        /*0078*/ 	.word	0x00000bf0


	//   ....[4]....
        /*007c*/ 	.word	0x00000c30


	//   ....[5]....
        /*0080*/ 	.word	0x00000c70


	//----- nvinfo : EIATTR_CRS_STACK_SIZE
	.align		4
.L_37:
        /*0084*/ 	.byte	0x04, 0x1e
        /*0086*/ 	.short	(.L_39 - .L_38)
.L_38:
        /*0088*/ 	.word	0x00000000


	//----- nvinfo : EIATTR_CBANK_PARAM_SIZE
	.align		4
.L_39:
        /*008c*/ 	.byte	0x03, 0x19
        /*008e*/ 	.short	0x0028


	//----- nvinfo : EIATTR_PARAM_CBANK
	.align		4
        /*0090*/ 	.byte	0x04, 0x0a
        /*0092*/ 	.short	(.L_41 - .L_40)
	.align		4
.L_40:
        /*0094*/ 	.word	index@(.nv.constant0._Z7reorderPK4int4S1_PiiS2_)
        /*0098*/ 	.short	0x0380
        /*009a*/ 	.short	0x0028


	//----- nvinfo : EIATTR_SW_WAR
	.align		4
.L_41:
        /*009c*/ 	.byte	0x04, 0x36
        /*009e*/ 	.short	(.L_43 - .L_42)
.L_42:
        /*00a0*/ 	.word	0x00000008
.L_43:


//--------------------- .nv.info._Z5fixupP4int4iPKiPKS_iPii --------------------------
	.section	.nv.info._Z5fixupP4int4iPKiPKS_iPii,"",@"SHT_CUDA_INFO"
	.sectionflags	@""
	.align	4


	//----- nvinfo : EIATTR_CUDA_API_VERSION
	.align		4
        /*0000*/ 	.byte	0x04, 0x37
        /*0002*/ 	.short	(.L_45 - .L_44)
.L_44:
        /*0004*/ 	.word	0x00000082


	//----- nvinfo : EIATTR_KPARAM_INFO
	.align		4
.L_45:
        /*0008*/ 	.byte	0x04, 0x17
        /*000a*/ 	.short	(.L_47 - .L_46)
.L_46:
        /*000c*/ 	.word	0x00000000
        /*0010*/ 	.short	0x0006
        /*0012*/ 	.short	0x0030
        /*0014*/ 	.byte	0x00, 0xf0, 0x11, 0x00


	//----- nvinfo : EIATTR_KPARAM_INFO
	.align		4
.L_47:
        /*0018*/ 	.byte	0x04, 0x17
        /*001a*/ 	.short	(.L_49 - .L_48)
.L_48:
        /*001c*/ 	.word	0x00000000
        /*0020*/ 	.short	0x0005
        /*0022*/ 	.short	0x0028
        /*0024*/ 	.byte	0x00, 0xf5, 0x21, 0x00


	//----- nvinfo : EIATTR_KPARAM_INFO
	.align		4
.L_49:
        /*0028*/ 	.byte	0x04, 0x17
        /*002a*/ 	.short	(.L_51 - .L_50)
.L_50:
        /*002c*/ 	.word	0x00000000
        /*0030*/ 	.short	0x0004
        /*0032*/ 	.short	0x0020
        /*0034*/ 	.byte	0x00, 0xf0, 0x11, 0x00


	//----- nvinfo : EIATTR_KPARAM_INFO
	.align		4
.L_51:
        /*0038*/ 	.byte	0x04, 0x17
        /*003a*/ 	.short	(.L_53 - .L_52)
.L_52:
        /*003c*/ 	.word	0x00000000
        /*0040*/ 	.short	0x0003
        /*0042*/ 	.short	0x0018
        /*0044*/ 	.byte	0x00, 0xf5, 0x21, 0x00


	//----- nvinfo : EIATTR_KPARAM_INFO
	.align		4
.L_53:
        /*0048*/ 	.byte	0x04, 0x17
        /*004a*/ 	.short	(.L_55 - .L_54)
.L_54:
        /*004c*/ 	.word	0x00000000
        /*0050*/ 	.short	0x0002
        /*0052*/ 	.short	0x0010
        /*0054*/ 	.byte	0x00, 0xf5, 0x21, 0x00


	//----- nvinfo : EIATTR_KPARAM_INFO
	.align		4
.L_55:
        /*0058*/ 	.byte	0x04, 0x17
        /*005a*/ 	.short	(.L_57 - .L_56)
.L_56:
        /*005c*/ 	.word	0x00000000
        /*0060*/ 	.short	0x0001
        /*0062*/ 	.short	0x0008
        /*0064*/ 	.byte	0x00, 0xf0, 0x11, 0x00


	//----- nvinfo : EIATTR_KPARAM_INFO
	.align		4
.L_57:
        /*0068*/ 	.byte	0x04, 0x17
        /*006a*/ 	.short	(.L_59 - .L_58)
.L_58:
        /*006c*/ 	.word	0x00000000
        /*0070*/ 	.short	0x0000
        /*0072*/ 	.short	0x0000
        /*0074*/ 	.byte	0x00, 0xf5, 0x21, 0x00


	//----- nvinfo : EIATTR_SPARSE_MMA_MASK
	.align		4
.L_59:
        /*0078*/ 	.byte	0x03, 0x50
        /*007a*/ 	.short	0x0000


	//----- nvinfo : EIATTR_MAXREG_COUNT
	.align		4
        /*007c*/ 	.byte	0x03, 0x1b
        /*007e*/ 	.short	0x00ff


	//----- nvinfo : EIATTR_MERCURY_ISA_VERSION
	.align		4
        /*0080*/ 	.byte	0x03, 0x5f
        /*0082*/ 	.short	0x0101


	//----- nvinfo : EIATTR_VRC_CTA_INIT_COUNT
	.align		4
        /*0084*/ 	.byte	0x02, 0x4a
	.zero		1
	.zero		1


	//----- nvinfo : EIATTR_EXIT_INSTR_OFFSETS
	.align		4
        /*0088*/ 	.byte	0x04, 0x1c
        /*008a*/ 	.short	(.L_61 - .L_60)


	//   ....[0]....
.L_60:
        /*008c*/ 	.word	0x00000330


	//   ....[1]....
        /*0090*/ 	.word	0x00000ca0


	//   ....[2]....
        /*0094*/ 	.word	0x00000f50


	//----- nvinfo : EIATTR_CRS_STACK_SIZE
	.align		4
.L_61:
        /*0098*/ 	.byte	0x04, 0x1e
        /*009a*/ 	.short	(.L_63 - .L_62)
.L_62:
        /*009c*/ 	.word	0x00000000


	//----- nvinfo : EIATTR_CBANK_PARAM_SIZE
	.align		4
.L_63:
        /*00a0*/ 	.byte	0x03, 0x19
        /*00a2*/ 	.short	0x0034


	//----- nvinfo : EIATTR_PARAM_CBANK
	.align		4
        /*00a4*/ 	.byte	0x04, 0x0a
        /*00a6*/ 	.short	(.L_65 - .L_64)
	.align		4
.L_64:
        /*00a8*/ 	.word	index@(.nv.constant0._Z5fixupP4int4iPKiPKS_iPii)
        /*00ac*/ 	.short	0x0380
        /*00ae*/ 	.short	0x0034


	//----- nvinfo : EIATTR_SW_WAR
	.align		4
.L_65:
        /*00b0*/ 	.byte	0x04, 0x36
        /*00b2*/ 	.short	(.L_67 - .L_66)
.L_66:
        /*00b4*/ 	.word	0x00000008
.L_67:


//--------------------- .nv.info._Z10scan_step1P4int4PKS_iPiiii --------------------------
	.section	.nv.info._Z10scan_step1P4int4PKS_iPiiii,"",@"SHT_CUDA_INFO"
	.sectionflags	@""
	.align	4


	//----- nvinfo : EIATTR_CUDA_API_VERSION
	.align		4
        /*0000*/ 	.byte	0x04, 0x37
        /*0002*/ 	.short	(.L_69 - .L_68)
.L_68:
        /*0004*/ 	.word	0x00000082


	//----- nvinfo : EIATTR_KPARAM_INFO
	.align		4
.L_69:
        /*0008*/ 	.byte	0x04, 0x17
        /*000a*/ 	.short	(.L_71 - .L_70)
.L_70:
        /*000c*/ 	.word	0x00000000
        /*0010*/ 	.short	0x0006
        /*0012*/ 	.short	0x0028
        /*0014*/ 	.byte	0x00, 0xf0, 0x11, 0x00


	//----- nvinfo : EIATTR_KPARAM_INFO
	.align		4
.L_71:
        /*0018*/ 	.byte	0x04, 0x17
        /*001a*/ 	.short	(.L_73 - .L_72)
.L_72:
        /*001c*/ 	.word	0x00000000
        /*0020*/ 	.short	0x0005
        /*0022*/ 	.short	0x0024
        /*0024*/ 	.byte	0x00, 0xf0, 0x11, 0x00


	//----- nvinfo : EIATTR_KPARAM_INFO
	.align		4
.L_73:
        /*0028*/ 	.byte	0x04, 0x17
        /*002a*/ 	.short	(.L_75 - .L_74)
.L_74:
        /*002c*/ 	.word	0x00000000
        /*0030*/ 	.short	0x0004
        /*0032*/ 	.short	0x0020
        /*0034*/ 	.byte	0x00, 0xf0, 0x11, 0x00


	//----- nvinfo : EIATTR_KPARAM_INFO
	.align		4
.L_75:
        /*0038*/ 	.byte	0x04, 0x17
        /*003a*/ 	.short	(.L_77 - .L_76)
.L_76:
        /*003c*/ 	.word	0x00000000
        /*0040*/ 	.short	0x0003
        /*0042*/ 	.short	0x0018
        /*0044*/ 	.byte	0x00, 0xf5, 0x21, 0x00


	//----- nvinfo : EIATTR_KPARAM_INFO
	.align		4
.L_77:
        /*0048*/ 	.byte	0x04, 0x17
        /*004a*/ 	.short	(.L_79 - .L_78)
.L_78:
        /*004c*/ 	.word	0x00000000
        /*0050*/ 	.short	0x0002
        /*0052*/ 	.short	0x0010
        /*0054*/ 	.byte	0x00, 0xf0, 0x11, 0x00


	//----- nvinfo : EIATTR_KPARAM_INFO
	.align		4
.L_79:
        /*0058*/ 	.byte	0x04, 0x17
        /*005a*/ 	.short	(.L_81 - .L_80)
.L_80:
        /*005c*/ 	.word	0x00000000
        /*0060*/ 	.short	0x0001
        /*0062*/ 	.short	0x0008
        /*0064*/ 	.byte	0x00, 0xf5, 0x21, 0x00


	//----- nvinfo : EIATTR_KPARAM_INFO
	.align		4
.L_81:
        /*0068*/ 	.byte	0x04, 0x17
        /*006a*/ 	.short	(.L_83 - .L_82)
.L_82:
        /*006c*/ 	.word	0x00000000
        /*0070*/ 	.short	0x0000
        /*0072*/ 	.short	0x0000
        /*0074*/ 	.byte	0x00, 0xf5, 0x21, 0x00


	//----- nvinfo : EIATTR_SPARSE_MMA_MASK
	.align		4
.L_83:
        /*0078*/ 	.byte	0x03, 0x50
        /*007a*/ 	.short	0x0000


	//----- nvinfo : EIATTR_MAXREG_COUNT
	.align		4
        /*007c*/ 	.byte	0x03, 0x1b
        /*007e*/ 	.short	0x00ff


	//----- nvinfo : EIATTR_NUM_BARRIERS
	.align		4
        /*0080*/ 	.byte	0x02, 0x4c
        /*0082*/ 	.byte	0x01
	.zero		1


	//----- nvinfo : EIATTR_MERCURY_ISA_VERSION
	.align		4
        /*0084*/ 	.byte	0x03, 0x5f
        /*0086*/ 	.short	0x0101


	//----- nvinfo : EIATTR_VRC_CTA_INIT_COUNT
	.align		4
        /*0088*/ 	.byte	0x02, 0x4a
	.zero		1
	.zero		1


	//----- nvinfo : EIATTR_EXIT_INSTR_OFFSETS
	.align		4
        /*008c*/ 	.byte	0x04, 0x1c
        /*008e*/ 	.short	(.L_85 - .L_84)


	//   ....[0]....
.L_84:
        /*0090*/ 	.word	0x00000780


	//   ....[1]....
        /*0094*/ 	.word	0x000007c0


	//----- nvinfo : EIATTR_CBANK_PARAM_SIZE
	.align		4
.L_85:
        /*0098*/ 	.byte	0x03, 0x19
        /*009a*/ 	.short	0x002c


	//----- nvinfo : EIATTR_PARAM_CBANK
	.align		4
        /*009c*/ 	.byte	0x04, 0x0a
        /*009e*/ 	.short	(.L_87 - .L_86)
	.align		4
.L_86:
        /*00a0*/ 	.word	index@(.nv.constant0._Z10scan_step1P4int4PKS_iPiiii)
        /*00a4*/ 	.short	0x0380
        /*00a6*/ 	.short	0x002c


	//----- nvinfo : EIATTR_SW_WAR
	.align		4
.L_87:
        /*00a8*/ 	.byte	0x04, 0x36
        /*00aa*/ 	.short	(.L_89 - .L_88)
.L_88:
        /*00ac*/ 	.word	0x00000008
.L_89:


//--------------------- .nv.info._Z4initPii       --------------------------
	.section	.nv.info._Z4initPii,"",@"SHT_CUDA_INFO"
	.sectionflags	@""
	.align	4


	//----- nvinfo : EIATTR_CUDA_API_VERSION
	.align		4
        /*0000*/ 	.byte	0x04, 0x37
        /*0002*/ 	.short	(.L_91 - .L_90)
.L_90:
        /*0004*/ 	.word	0x00000082


	//----- nvinfo : EIATTR_KPARAM_INFO
	.align		4
.L_91:
        /*0008*/ 	.byte	0x04, 0x17
        /*000a*/ 	.short	(.L_93 - .L_92)
.L_92:
        /*000c*/ 	.word	0x00000000
        /*0010*/ 	.short	0x0001
        /*0012*/ 	.short	0x0008
        /*0014*/ 	.byte	0x00, 0xf0, 0x11, 0x00


	//----- nvinfo : EIATTR_KPARAM_INFO
	.align		4
.L_93:
        /*0018*/ 	.byte	0x04, 0x17
        /*001a*/ 	.short	(.L_95 - .L_94)
.L_94:
        /*001c*/ 	.word	0x00000000
        /*0020*/ 	.short	0x0000
        /*0022*/ 	.short	0x0000
        /*0024*/ 	.byte	0x00, 0xf5, 0x21, 0x00


	//----- nvinfo : EIATTR_SPARSE_MMA_MASK
	.align		4
.L_95:
        /*0028*/ 	.byte	0x03, 0x50
        /*002a*/ 	.short	0x0000


	//----- nvinfo : EIATTR_MAXREG_COUNT
	.align		4
        /*002c*/ 	.byte	0x03, 0x1b
        /*002e*/ 	.short	0x00ff


	//----- nvinfo : EIATTR_MERCURY_ISA_VERSION
	.align		4
        /*0030*/ 	.byte	0x03, 0x5f
        /*0032*/ 	.short	0x0101


	//----- nvinfo : EIATTR_VRC_CTA_INIT_COUNT
	.align		4
        /*0034*/ 	.byte	0x02, 0x4a
	.zero		1
	.zero		1


	//----- nvinfo : EIATTR_EXIT_INSTR_OFFSETS
	.align		4
        /*0038*/ 	.byte	0x04, 0x1c
        /*003a*/ 	.short	(.L_97 - .L_96)


	//   ....[0]....
.L_96:
        /*003c*/ 	.word	0x00000070


	//   ....[1]....
        /*0040*/ 	.word	0x000000d0


	//----- nvinfo : EIATTR_CBANK_PARAM_SIZE
	.align		4
.L_97:
        /*0044*/ 	.byte	0x03, 0x19
        /*0046*/ 	.short	0x000c


	//----- nvinfo : EIATTR_PARAM_CBANK
	.align		4
        /*0048*/ 	.byte	0x04, 0x0a
        /*004a*/ 	.short	(.L_99 - .L_98)
	.align		4
.L_98:
        /*004c*/ 	.word	index@(.nv.constant0._Z4initPii)
        /*0050*/ 	.short	0x0380
        /*0052*/ 	.short	0x000c


	//----- nvinfo : EIATTR_SW_WAR
	.align		4
.L_99:
        /*0054*/ 	.byte	0x04, 0x36
        /*0056*/ 	.short	(.L_101 - .L_100)
.L_100:
        /*0058*/ 	.word	0x00000008
.L_101:


//--------------------- .nv.callgraph             --------------------------
	.section	.nv.callgraph,"",@"SHT_CUDA_CALLGRAPH"
	.align	4
	.sectionentsize	8
	.align		4
        /*0000*/ 	.word	0x00000000
	.align		4
        /*0004*/ 	.word	0xffffffff
	.align		4
        /*0008*/ 	.word	0x00000000
	.align		4
        /*000c*/ 	.word	0xfffffffe
	.align		4
        /*0010*/ 	.word	0x00000000
	.align		4
        /*0014*/ 	.word	0xfffffffd
	.align		4
        /*0018*/ 	.word	0x00000000
	.align		4
        /*001c*/ 	.word	0xfffffffc


//--------------------- .text._Z7reorderPK4int4S1_PiiS2_ --------------------------
	.section	.text._Z7reorderPK4int4S1_PiiS2_,"ax",@progbits
	.align	128
        .global         _Z7reorderPK4int4S1_PiiS2_
        .type           _Z7reorderPK4int4S1_PiiS2_,@function
        .size           _Z7reorderPK4int4S1_PiiS2_,(.L_x_30 - _Z7reorderPK4int4S1_PiiS2_)
        .other          _Z7reorderPK4int4S1_PiiS2_,@"STO_CUDA_ENTRY STV_DEFAULT"
_Z7reorderPK4int4S1_PiiS2_:
.text._Z7reorderPK4int4S1_PiiS2_:
[----:B------:R-:W-:Y:S08]  /*0000*/  LDC R1, c[0x0][0x37c] ;  /* 0x0000df00ff017b82 */ /* 0x000ff00000000800 */
[----:B------:R-:W0:Y:S08]  /*0010*/  LDC R7, c[0x0][0x370] ;  /* 0x0000dc00ff077b82 */ /* 0x000e300000000800 */
[----:B------:R-:W1:Y:S08]  /*0020*/  LDC R21, c[0x0][0x360] ;  /* 0x0000d800ff157b82 */ /* 0x000e700000000800 */
[----:B------:R-:W2:Y:S01]  /*0030*/  LDC R3, c[0x0][0x398] ;  /* 0x0000e600ff037b82 */ /* 0x000ea20000000800 */
[----:B0-----:R-:W0:Y:S01]  /*0040*/  I2F.U32.RP R0, R7 ;  /* 0x0000000700007306 */ /* 0x001e220000209000 */
[----:B------:R-:W-:-:S07]  /*0050*/  ISETP.NE.U32.AND P2, PT, R7, RZ, PT ;  /* 0x000000ff0700720c */ /* 0x000fce0003f45070 */
[----:B-1----:R-:W1:Y:S08]  /*0060*/  I2F.U32.RP R6, R21 ;  /* 0x0000001500067306 */ /* 0x002e700000209000 */
[----:B0-----:R-:W0:Y:S08]  /*0070*/  MUFU.RCP R0, R0 ;  /* 0x0000000000007308 */ /* 0x001e300000001000 */
[----:B-1----:R-:W-:Y:S01]  /*0080*/  MUFU.RCP R6, R6 ;  /* 0x0000000600067308 */ /* 0x002fe20000001000 */
[----:B0-----:R-:W-:Y:S01]  /*0090*/  VIADD R4, R0, 0xffffffe ;  /* 0x0ffffffe00047836 */ /* 0x001fe20000000000 */
[----:B--2---:R-:W-:-:S06]  /*00a0*/  IADD3 R0, PT, PT, R7, -0x1, R3 ;  /* 0xffffffff07007810 */ /* 0x004fcc0007ffe003 */
[----:B------:R0:W1:Y:S02]  /*00b0*/  F2I.FTZ.U32.TRUNC.NTZ R5, R4 ;  /* 0x0000000400057305 */ /* 0x000064000021f000 */
[----:B0-----:R-:W-:Y:S02]  /*00c0*/  IMAD.MOV.U32 R4, RZ, RZ, RZ ;  /* 0x000000ffff047224 */ /* 0x001fe400078e00ff */
[----:B-1----:R-:W-:-:S04]  /*00d0*/  IMAD.MOV R2, RZ, RZ, -R5 ;  /* 0x000000ffff027224 */ /* 0x002fc800078e0a05 */
[----:B------:R-:W-:-:S04]  /*00e0*/  IMAD R9, R2, R7, RZ ;  /* 0x0000000702097224 */ /* 0x000fc800078e02ff */
[----:B------:R-:W-:-:S06]  /*00f0*/  IMAD.HI.U32 R5, R5, R9, R4 ;  /* 0x0000000905057227 */ /* 0x000fcc00078e0004 */
[----:B------:R-:W-:-:S04]  /*0100*/  IMAD.HI.U32 R2, R5, R0, RZ ;  /* 0x0000000005027227 */ /* 0x000fc800078e00ff */
[----:B------:R-:W-:-:S04]  /*0110*/  IMAD.MOV R4, RZ, RZ, -R2 ;  /* 0x000000ffff047224 */ /* 0x000fc800078e0a02 */
[----:B------:R-:W-:Y:S01]  /*0120*/  IMAD R0, R7, R4, R0 ;  /* 0x0000000407007224 */ /* 0x000fe200078e0200 */
[----:B------:R-:W-:-:S04]  /*0130*/  IADD3 R4, PT, PT, R6, 0xffffffe, RZ ;  /* 0x0ffffffe06047810 */ /* 0x000fc80007ffe0ff */
[----:B------:R-:W-:Y:S01]  /*0140*/  ISETP.GE.U32.AND P0, PT, R0, R7, PT ;  /* 0x000000070000720c */ /* 0x000fe20003f06070 */
[----:B------:R0:W1:Y:S02]  /*0150*/  F2I.FTZ.U32.TRUNC.NTZ R5, R4 ;  /* 0x0000000400057305 */ /* 0x000064000021f000 */
[----:B0-----:R-:W-:-:S10]  /*0160*/  IMAD.MOV.U32 R4, RZ, RZ, RZ ;  /* 0x000000ffff047224 */ /* 0x001fd400078e00ff */
[----:B------:R-:W-:Y:S02]  /*0170*/  @P0 IMAD.IADD R0, R0, 0x1, -R7 ;  /* 0x0000000100000824 */ /* 0x000fe400078e0a07 */
[----:B------:R-:W-:-:S03]  /*0180*/  @P0 VIADD R2, R2, 0x1 ;  /* 0x0000000102020836 */ /* 0x000fc60000000000 */
[----:B------:R-:W-:Y:S01]  /*0190*/  ISETP.GE.U32.AND P1, PT, R0, R7, PT ;  /* 0x000000070000720c */ /* 0x000fe20003f26070 */
[----:B-1----:R-:W-:-:S04]  /*01a0*/  IMAD.MOV R0, RZ, RZ, -R5 ;  /* 0x000000ffff007224 */ /* 0x002fc800078e0a05 */
[----:B------:R-:W-:-:S04]  /*01b0*/  IMAD R9, R0, R21, RZ ;  /* 0x0000001500097224 */ /* 0x000fc800078e02ff */
[----:B------:R-:W-:-:S04]  /*01c0*/  IMAD.HI.U32 R5, R5, R9, R4 ;  /* 0x0000000905057227 */ /* 0x000fc800078e0004 */
[----:B------:R-:W-:Y:S02]  /*01d0*/  @P1 IADD3 R2, PT, PT, R2, 0x1, RZ ;  /* 0x0000000102021810 */ /* 0x000fe40007ffe0ff */
[----:B------:R-:W-:Y:S02]  /*01e0*/  @!P2 LOP3.LUT R2, RZ, R7, RZ, 0x33, !PT ;  /* 0x00000007ff02a212 */ /* 0x000fe400078e33ff */
[C---:B------:R-:W-:Y:S02]  /*01f0*/  ISETP.NE.U32.AND P2, PT, R21.reuse, RZ, PT ;  /* 0x000000ff1500720c */ /* 0x040fe40003f45070 */
[----:B------:R-:W-:-:S05]  /*0200*/  IADD3 R0, PT, PT, R21, -0x1, R2 ;  /* 0xffffffff15007810 */ /* 0x000fca0007ffe002 */
[----:B------:R-:W-:-:S04]  /*0210*/  IMAD.HI.U32 R20, R5, R0, RZ ;  /* 0x0000000005147227 */ /* 0x000fc800078e00ff */
[----:B------:R-:W-:-:S04]  /*0220*/  IMAD.MOV R4, RZ, RZ, -R20 ;  /* 0x000000ffff047224 */ /* 0x000fc800078e0a14 */
[----:B------:R-:W-:-:S05]  /*0230*/  IMAD R0, R21, R4, R0 ;  /* 0x0000000415007224 */ /* 0x000fca00078e0200 */
[----:B------:R-:W-:-:S13]  /*0240*/  ISETP.GE.U32.AND P0, PT, R0, R21, PT ;  /* 0x000000150000720c */ /* 0x000fda0003f06070 */
[----:B------:R-:W-:Y:S01]  /*0250*/  @P0 IMAD.IADD R0, R0, 0x1, -R21 ;  /* 0x0000000100000824 */ /* 0x000fe200078e0a15 */
[----:B------:R-:W-:-:S04]  /*0260*/  @P0 IADD3 R20, PT, PT, R20, 0x1, RZ ;  /* 0x0000000114140810 */ /* 0x000fc80007ffe0ff */
[----:B------:R-:W-:-:S13]  /*0270*/  ISETP.GE.U32.AND P1, PT, R0, R21, PT ;  /* 0x000000150000720c */ /* 0x000fda0003f26070 */
[----:B------:R-:W-:Y:S01]  /*0280*/  @P1 VIADD R20, R20, 0x1 ;  /* 0x0000000114141836 */ /* 0x000fe20000000000 */
[----:B------:R-:W-:-:S04]  /*0290*/  @!P2 LOP3.LUT R20, RZ, R21, RZ, 0x33, !PT ;  /* 0x00000015ff14a212 */ /* 0x000fc800078e33ff */
[----:B------:R-:W-:-:S13]  /*02a0*/  ISETP.GE.AND P0, PT, R20, 0x1, PT ;  /* 0x000000011400780c */ /* 0x000fda0003f06270 */
[----:B------:R-:W-:Y:S05]  /*02b0*/  @!P0 EXIT ;  /* 0x000000000000894d */ /* 0x000fea0003800000 */
[----:B------:R-:W0:Y:S01]  /*02c0*/  LDC.64 R4, c[0x0][0x3a0] ;  /* 0x0000e800ff047b82 */ /* 0x000e220000000a00 */
[----:B------:R-:W0:Y:S02]  /*02d0*/  LDCU.64 UR4, c[0x0][0x358] ;  /* 0x00006b00ff0477ac */ /* 0x000e240008000a00 */
[----:B0-----:R0:W5:Y:S05]  /*02e0*/  LDG.E.CONSTANT R18, desc[UR4][R4.64] ;  /* 0x0000000404127981 */ /* 0x00116a000c1e9900 */
[----:B------:R-:W1:Y:S01]  /*02f0*/  S2UR UR6, SR_CTAID.X ;  /* 0x00000000000679c3 */ /* 0x000e620000002500 */
[----:B------:R-:W-:Y:S01]  /*0300*/  ISETP.NE.AND P0, PT, R20, 0x1, PT ;  /* 0x000000011400780c */ /* 0x000fe20003f05270 */
[----:B------:R-:W-:Y:S01]  /*0310*/  VIADD R19, R3, 0xffffffff ;  /* 0xffffffff03137836 */ /* 0x000fe20000000000 */
[----:B------:R-:W2:Y:S01]  /*0320*/  S2R R7, SR_TID.X ;  /* 0x0000000000077919 */ /* 0x000ea20000002100 */
[----:B-1----:R-:W-:-:S05]  /*0330*/  IMAD R0, R2, UR6, RZ ;  /* 0x0000000602007c24 */ /* 0x002fca000f8e02ff */
[C---:B------:R-:W-:Y:S01]  /*0340*/  VIADDMNMX.U32 R17, R0.reuse, R2, R3, PT ;  /* 0x0000000200117246 */ /* 0x040fe20003800003 */
[----:B--2---:R-:W-:-:S04]  /*0350*/  IMAD.IADD R16, R0, 0x1, R7 ;  /* 0x0000000100107824 */ /* 0x004fc800078e0207 */
[----:B0-----:R-:W-:Y:S05]  /*0360*/  @!P0 BRA `(.L_x_0) ;  /* 0x0000000400908947 */ /* 0x001fea0003800000 */
[----:B------:R-:W-:Y:S01]  /*0370*/  IADD3 R7, PT, PT, R0, R7, R21 ;  /* 0x0000000700077210 */ /* 0x000fe20007ffe015 */
[----:B------:R-:W-:Y:S01]  /*0380*/  IMAD.MOV.U32 R5, RZ, RZ, R16 ;  /* 0x000000ffff057224 */ /* 0x000fe200078e0010 */
[----:B------:R-:W-:Y:S01]  /*0390*/  LOP3.LUT R2, R20, 0x7ffffffe, RZ, 0xc0, !PT ;  /* 0x7ffffffe14027812 */ /* 0x000fe200078ec0ff */
[----:B-----5:R-:W-:Y:S01]  /*03a0*/  IMAD.MOV.U32 R4, RZ, RZ, R18 ;  /* 0x000000ffff047224 */ /* 0x020fe200078e0012 */
[----:B------:R-:W-:Y:S01]  /*03b0*/  IADD3 R6, PT, PT, -R16, R3, RZ ;  /* 0x0000000310067210 */ /* 0x000fe20007ffe1ff */
[--C-:B------:R-:W-:Y:S01]  /*03c0*/  IMAD.IADD R3, R3, 0x1, -R7.reuse ;  /* 0x0000000103037824 */ /* 0x100fe200078e0a07 */
[----:B------:R-:W-:Y:S01]  /*03d0*/  IADD3 R2, PT, PT, -R2, RZ, RZ ;  /* 0x000000ff02027210 */ /* 0x000fe20007ffe1ff */
[----:B------:R-:W-:-:S07]  /*03e0*/  IMAD.MOV.U32 R0, RZ, RZ, R7 ;  /* 0x000000ffff007224 */ /* 0x000fce00078e0007 */
.L_x_7:
[----:B------:R-:W-:Y:S01]  /*03f0*/  ISETP.GE.AND P0, PT, R16, R17, PT ;  /* 0x000000111000720c */ /* 0x000fe20003f06270 */
[----:B------:R-:W-:-:S12]  /*0400*/  BSSY.RECONVERGENT B0, `(.L_x_1) ;  /* 0x0000028000007945 */ /* 0x000fd80003800200 */
[----:B0123--:R-:W-:Y:S05]  /*0410*/  @P0 BRA `(.L_x_2) ;  /* 0x0000000000980947 */ /* 0x00ffea0003800000 */
[----:B------:R-:W0:Y:S08]  /*0420*/  LDC.64 R22, c[0x0][0x380] ;  /* 0x0000e000ff167b82 */ /* 0x000e300000000a00 */
[----:B------:R-:W1:Y:S08]  /*0430*/  LDC.64 R12, c[0x0][0x388] ;  /* 0x0000e200ff0c7b82 */ /* 0x000e700000000a00 */
[----:B------:R-:W2:Y:S01]  /*0440*/  LDC.64 R24, c[0x0][0x390] ;  /* 0x0000e400ff187b82 */ /* 0x000ea20000000a00 */
[----:B0-----:R-:W-:-:S05]  /*0450*/  IMAD.WIDE R22, R16, 0x10, R22 ;  /* 0x0000001010167825 */ /* 0x001fca00078e0216 */
[----:B------:R-:W3:Y:S01]  /*0460*/  LDG.E.128.CONSTANT R8, desc[UR4][R22.64] ;  /* 0x0000000416087981 */ /* 0x000ee2000c1e9d00 */
[----:B-1----:R-:W-:-:S06]  /*0470*/  IMAD.WIDE R12, R16, 0x10, R12 ;  /* 0x00000010100c7825 */ /* 0x002fcc00078e020c */
[----:B------:R-:W4:Y:S01]  /*0480*/  LDG.E.128.CONSTANT R12, desc[UR4][R12.64] ;  /* 0x000000040c0c7981 */ /* 0x000f22000c1e9d00 */
[----:B------:R-:W-:Y:S01]  /*0490*/  IMAD R26, R5, 0x4, R4 ;  /* 0x00000004051a7824 */ /* 0x000fe200078e0204 */
[----:B---3--:R-:W-:Y:S02]  /*04a0*/  ISETP.NE.AND P0, PT, R8, R9, PT ;  /* 0x000000090800720c */ /* 0x008fe40003f05270 */
[----:B------:R-:W-:Y:S02]  /*04b0*/  ISETP.NE.AND P1, PT, R10, R11, PT ;  /* 0x0000000b0a00720c */ /* 0x000fe40003f25270 */
[----:B------:R-:W-:-:S04]  /*04c0*/  IADD3 R27, PT, PT, R26, 0x2, -R10 ;  /* 0x000000021a1b7810 */ /* 0x000fc80007ffe80a */
[----:B------:R-:W-:-:S05]  /*04d0*/  SEL R27, R27, R10, !P1 ;  /* 0x0000000a1b1b7207 */ /* 0x000fca0004800000 */
[----:B------:R-:W-:Y:S01]  /*04e0*/  @!P0 IMAD.IADD R8, R26, 0x1, -R8 ;  /* 0x000000011a088824 */ /* 0x000fe200078e0a08 */
[----:B------:R-:W-:-:S03]  /*04f0*/  ISETP.NE.AND P0, PT, R9, R10, PT ;  /* 0x0000000a0900720c */ /* 0x000fc60003f05270 */
[----:B--2---:R-:W-:Y:S01]  /*0500*/  IMAD.WIDE R28, R8, 0x4, R24 ;  /* 0x00000004081c7825 */ /* 0x004fe200078e0218 */
[----:B------:R-:W-:-:S04]  /*0510*/  IADD3 R8, PT, PT, R26, 0x1, -R9 ;  /* 0x000000011a087810 */ /* 0x000fc80007ffe809 */
[----:B------:R-:W-:Y:S01]  /*0520*/  SEL R9, R8, R9, !P0 ;  /* 0x0000000908097207 */ /* 0x000fe20004000000 */
[----:B----4-:R0:W-:Y:S01]  /*0530*/  STG.E desc[UR4][R28.64], R12 ;  /* 0x0000000c1c007986 */ /* 0x0101e2000c101904 */
[----:B------:R-:W-:-:S03]  /*0540*/  ISETP.NE.AND P0, PT, R6, 0x1, PT ;  /* 0x000000010600780c */ /* 0x000fc60003f05270 */
[----:B0-----:R-:W-:-:S04]  /*0550*/  IMAD.WIDE R28, R9, 0x4, R24 ;  /* 0x00000004091c7825 */ /* 0x001fc800078e0218 */
[----:B------:R-:W-:Y:S01]  /*0560*/  IMAD.WIDE R8, R27, 0x4, R24 ;  /* 0x000000041b087825 */ /* 0x000fe200078e0218 */
[----:B------:R0:W-:Y:S04]  /*0570*/  STG.E desc[UR4][R28.64], R13 ;  /* 0x0000000d1c007986 */ /* 0x0001e8000c101904 */
[----:B------:R0:W-:Y:S01]  /*0580*/  STG.E desc[UR4][R8.64], R14 ;  /* 0x0000000e08007986 */ /* 0x0001e2000c101904 */
[----:B------:R-:W-:Y:S05]  /*0590*/  @!P0 BRA `(.L_x_3) ;  /* 0x0000000000208947 */ /* 0x000fea0003800000 */
[----:B------:R-:W2:Y:S02]  /*05a0*/  LDG.E.CONSTANT R22, desc[UR4][R22.64+0x10] ;  /* 0x0000100416167981 */ /* 0x000ea4000c1e9900 */
[----:B--2---:R-:W-:-:S13]  /*05b0*/  ISETP.NE.AND P0, PT, R11, R22, PT ;  /* 0x000000160b00720c */ /* 0x004fda0003f05270 */
[----:B0-----:R-:W-:Y:S01]  /*05c0*/  @!P0 IADD3 R13, PT, PT, R26, 0x3, -R11 ;  /* 0x000000031a0d8810 */ /* 0x001fe20007ffe80b */
[----:B------:R-:W-:-:S04]  /*05d0*/  @P0 IMAD.WIDE R8, R11, 0x4, R24 ;  /* 0x000000040b080825 */ /* 0x000fc800078e0218 */
[----:B------:R-:W-:Y:S01]  /*05e0*/  @!P0 IMAD.WIDE R24, R13, 0x4, R24 ;  /* 0x000000040d188825 */ /* 0x000fe200078e0218 */
[----:B------:R1:W-:Y:S04]  /*05f0*/  @P0 STG.E desc[UR4][R8.64], R15 ;  /* 0x0000000f08000986 */ /* 0x0003e8000c101904 */
[----:B------:R1:W-:Y:S01]  /*0600*/  @!P0 STG.E desc[UR4][R24.64], R15 ;  /* 0x0000000f18008986 */ /* 0x0003e2000c101904 */
[----:B------:R-:W-:Y:S05]  /*0610*/  BRA `(.L_x_2) ;  /* 0x0000000000187947 */ /* 0x000fea0003800000 */
.L_x_3:
[----:B------:R-:W-:-:S13]  /*0620*/  ISETP.NE.AND P0, PT, R11, R18, PT ;  /* 0x000000120b00720c */ /* 0x000fda0003f05270 */
[----:B0-----:R-:W-:Y:S01]  /*0630*/  @!P0 LEA R13, R19, 0x3, 0x2 ;  /* 0x00000003130d8811 */ /* 0x001fe200078e10ff */
[----:B------:R-:W-:-:S04]  /*0640*/  @P0 IMAD.WIDE R8, R11, 0x4, R24 ;  /* 0x000000040b080825 */ /* 0x000fc800078e0218 */
[----:B------:R-:W-:Y:S01]  /*0650*/  @!P0 IMAD.WIDE R24, R13, 0x4, R24 ;  /* 0x000000040d188825 */ /* 0x000fe200078e0218 */
[----:B------:R0:W-:Y:S04]  /*0660*/  @P0 STG.E desc[UR4][R8.64], R15 ;  /* 0x0000000f08000986 */ /* 0x0001e8000c101904 */
[----:B------:R0:W-:Y:S02]  /*0670*/  @!P0 STG.E desc[UR4][R24.64], R15 ;  /* 0x0000000f18008986 */ /* 0x0001e4000c101904 */
.L_x_2:
[----:B------:R-:W-:Y:S05]  /*0680*/  BSYNC.RECONVERGENT B0 ;  /* 0x0000000000007941 */ /* 0x000fea0003800200 */
.L_x_1:
[----:B------:R-:W-:Y:S01]  /*0690*/  ISETP.GE.AND P0, PT, R0, R17, PT ;  /* 0x000000110000720c */ /* 0x000fe20003f06270 */
[----:B------:R-:W-:-:S12]  /*06a0*/  BSSY.RECONVERGENT B0, `(.L_x_4) ;  /* 0x0000028000007945 */ /* 0x000fd80003800200 */
[----:B------:R-:W-:Y:S05]  /*06b0*/  @P0 BRA `(.L_x_5) ;  /* 0x0000000000980947 */ /* 0x000fea0003800000 */
[----:B01----:R-:W0:Y:S08]  /*06c0*/  LDC.64 R24, c[0x0][0x380] ;  /* 0x0000e000ff187b82 */ /* 0x003e300000000a00 */
[----:B------:R-:W1:Y:S08]  /*06d0*/  LDC.64 R12, c[0x0][0x388] ;  /* 0x0000e200ff0c7b82 */ /* 0x000e700000000a00 */
[----:B------:R-:W2:Y:S01]  /*06e0*/  LDC.64 R22, c[0x0][0x390] ;  /* 0x0000e400ff167b82 */ /* 0x000ea20000000a00 */
[----:B0-----:R-:W-:-:S05]  /*06f0*/  IMAD.WIDE R24, R0, 0x10, R24 ;  /* 0x0000001000187825 */ /* 0x001fca00078e0218 */
[----:B------:R-:W3:Y:S01]  /*0700*/  LDG.E.128.CONSTANT R8, desc[UR4][R24.64] ;  /* 0x0000000418087981 */ /* 0x000ee2000c1e9d00 */
[----:B-1----:R-:W-:-:S06]  /*0710*/  IMAD.WIDE R12, R0, 0x10, R12 ;  /* 0x00000010000c7825 */ /* 0x002fcc00078e020c */
[----:B------:R-:W4:Y:S01]  /*0720*/  LDG.E.128.CONSTANT R12, desc[UR4][R12.64] ;  /* 0x000000040c0c7981 */ /* 0x000f22000c1e9d00 */
[----:B------:R-:W-:Y:S02]  /*0730*/  LEA R26, R7, R4, 0x2 ;  /* 0x00000004071a7211 */ /* 0x000fe400078e10ff */
        /* <DEDUP_REMOVED lines=24> */
.L_x_6:
[----:B------:R-:W-:-:S13]  /*08c0*/  ISETP.NE.AND P0, PT, R11, R18, PT ;  /* 0x000000120b00720c */ /* 0x000fda0003f05270 */
[----:B0-----:R-:W-:Y:S01]  /*08d0*/  @!P0 LEA R13, R19, 0x3, 0x2 ;  /* 0x00000003130d8811 */ /* 0x001fe200078e10ff */
[----:B------:R-:W-:-:S04]  /*08e0*/  @P0 IMAD.WIDE R8, R11, 0x4, R22 ;  /* 0x000000040b080825 */ /* 0x000fc800078e0216 */
[----:B------:R-:W-:Y:S01]  /*08f0*/  @!P0 IMAD.WIDE R22, R13, 0x4, R22 ;  /* 0x000000040d168825 */ /* 0x000fe200078e0216 */
[----:B------:R3:W-:Y:S04]  /*0900*/  @P0 STG.E desc[UR4][R8.64], R15 ;  /* 0x0000000f08000986 */ /* 0x0007e8000c101904 */
[----:B------:R3:W-:Y:S02]  /*0910*/  @!P0 STG.E desc[UR4][R22.64], R15 ;  /* 0x0000000f16008986 */ /* 0x0007e4000c101904 */
.L_x_5:
[----:B------:R-:W-:Y:S05]  /*0920*/  BSYNC.RECONVERGENT B0 ;  /* 0x0000000000007941 */ /* 0x000fea0003800200 */
.L_x_4:
[----:B------:R-:W-:Y:S01]  /*0930*/  VIADD R2, R2, 0x2 ;  /* 0x0000000202027836 */ /* 0x000fe20000000000 */
[C---:B------:R-:W-:Y:S01]  /*0940*/  IADD3 R16, PT, PT, R21.reuse, R16, R21 ;  /* 0x0000001015107210 */ /* 0x040fe20007ffe015 */
[C---:B------:R-:W-:Y:S01]  /*0950*/  IMAD R3, R21.reuse, -0x2, R3 ;  /* 0xfffffffe15037824 */ /* 0x040fe200078e0203 */
[C---:B------:R-:W-:Y:S01]  /*0960*/  LEA R0, R21.reuse, R0, 0x1 ;  /* 0x0000000015007211 */ /* 0x040fe200078e08ff */
[C---:B------:R-:W-:Y:S01]  /*0970*/  IMAD R4, R21.reuse, 0x8, R4 ;  /* 0x0000000815047824 */ /* 0x040fe200078e0204 */
[----:B------:R-:W-:Y:S01]  /*0980*/  ISETP.NE.AND P0, PT, R2, RZ, PT ;  /* 0x000000ff0200720c */ /* 0x000fe20003f05270 */
[----:B------:R-:W-:-:S12]  /*0990*/  IMAD R6, R21, -0x2, R6 ;  /* 0xfffffffe15067824 */ /* 0x000fd800078e0206 */
[----:B------:R-:W-:Y:S05]  /*09a0*/  @P0 BRA `(.L_x_7) ;  /* 0xfffffff800900947 */ /* 0x000fea000383ffff */
.L_x_0:
[----:B------:R-:W-:Y:S02]  /*09b0*/  ISETP.GE.AND P0, PT, R16, R17, PT ;  /* 0x000000111000720c */ /* 0x000fe40003f06270 */
[----:B------:R-:W-:-:S04]  /*09c0*/  LOP3.LUT R20, R20, 0x1, RZ, 0xc0, !PT ;  /* 0x0000000114147812 */ /* 0x000fc800078ec0ff */
[----:B------:R-:W-:-:S13]  /*09d0*/  ISETP.NE.U32.OR P0, PT, R20, 0x1, P0 ;  /* 0x000000011400780c */ /* 0x000fda0000705470 */
[----:B------:R-:W-:Y:S05]  /*09e0*/  @P0 EXIT ;  /* 0x000000000000094d */ /* 0x000fea0003800000 */
[----:B------:R-:W4:Y:S08]  /*09f0*/  LDC.64 R2, c[0x0][0x380] ;  /* 0x0000e000ff027b82 */ /* 0x000f300000000a00 */
[----:B0123--:R-:W0:Y:S08]  /*0a00*/  LDC.64 R8, c[0x0][0x388] ;  /* 0x0000e200ff087b82 */ /* 0x00fe300000000a00 */
[----:B------:R-:W1:Y:S01]  /*0a10*/  LDC.64 R12, c[0x0][0x390] ;  /* 0x0000e400ff0c7b82 */ /* 0x000e620000000a00 */
[----:B----4-:R-:W-:-:S05]  /*0a20*/  IMAD.WIDE R2, R16, 0x10, R2 ;  /* 0x0000001010027825 */ /* 0x010fca00078e0202 */
[----:B------:R-:W2:Y:S01]  /*0a30*/  LDG.E.128.CONSTANT R4, desc[UR4][R2.64] ;  /* 0x0000000402047981 */ /* 0x000ea2000c1e9d00 */
[----:B0-----:R-:W-:-:S06]  /*0a40*/  IMAD.WIDE R8, R16, 0x10, R8 ;  /* 0x0000001010087825 */ /* 0x001fcc00078e0208 */
[----:B------:R-:W3:Y:S01]  /*0a50*/  LDG.E.128.CONSTANT R8, desc[UR4][R8.64] ;  /* 0x0000000408087981 */ /* 0x000ee2000c1e9d00 */
[----:B-----5:R-:W-:Y:S01]  /*0a60*/  IMAD R20, R16, 0x4, R18 ;  /* 0x0000000410147824 */ /* 0x020fe200078e0212 */
[----:B--2---:R-:W-:Y:S02]  /*0a70*/  ISETP.NE.AND P0, PT, R4, R5, PT ;  /* 0x000000050400720c */ /* 0x004fe40003f05270 */
[----:B------:R-:W-:Y:S02]  /*0a80*/  ISETP.NE.AND P1, PT, R5, R6, PT ;  /* 0x000000060500720c */ /* 0x000fe40003f25270 */
[----:B------:R-:W-:Y:S02]  /*0a90*/  IADD3 R0, PT, PT, R20, 0x1, -R5 ;  /* 0x0000000114007810 */ /* 0x000fe40007ffe805 */
[----:B------:R-:W-:Y:S02]  /*0aa0*/  ISETP.NE.AND P2, PT, R6, R7, PT ;  /* 0x000000070600720c */ /* 0x000fe40003f45270 */
[----:B------:R-:W-:-:S02]  /*0ab0*/  IADD3 R17, PT, PT, R20, 0x2, -R6 ;  /* 0x0000000214117810 */ /* 0x000fc40007ffe806 */
[----:B------:R-:W-:Y:S02]  /*0ac0*/  SEL R15, R0, R5, !P1 ;  /* 0x00000005000f7207 */ /* 0x000fe40004800000 */
[----:B------:R-:W-:Y:S01]  /*0ad0*/  SEL R17, R17, R6, !P2 ;  /* 0x0000000611117207 */ /* 0x000fe20005000000 */
[----:B------:R-:W-:Y:S01]  /*0ae0*/  @!P0 IMAD.IADD R4, R20, 0x1, -R4 ;  /* 0x0000000114048824 */ /* 0x000fe200078e0a04 */
[----:B------:R-:W-:Y:S01]  /*0af0*/  ISETP.NE.AND P0, PT, R16, R19, PT ;  /* 0x000000131000720c */ /* 0x000fe20003f05270 */
[----:B-1----:R-:W-:-:S04]  /*0b00*/  IMAD.WIDE R14, R15, 0x4, R12 ;  /* 0x000000040f0e7825 */ /* 0x002fc800078e020c */
[----:B------:R-:W-:-:S04]  /*0b10*/  IMAD.WIDE R4, R4, 0x4, R12 ;  /* 0x0000000404047825 */ /* 0x000fc800078e020c */
[----:B------:R-:W-:Y:S01]  /*0b20*/  IMAD.WIDE R16, R17, 0x4, R12 ;  /* 0x0000000411107825 */ /* 0x000fe200078e020c */
[----:B---3--:R0:W-:Y:S04]  /*0b30*/  STG.E desc[UR4][R4.64], R8 ;  /* 0x0000000804007986 */ /* 0x0081e8000c101904 */
[----:B------:R0:W-:Y:S04]  /*0b40*/  STG.E desc[UR4][R14.64], R9 ;  /* 0x000000090e007986 */ /* 0x0001e8000c101904 */
[----:B------:R0:W-:Y:S01]  /*0b50*/  STG.E desc[UR4][R16.64], R10 ;  /* 0x0000000a10007986 */ /* 0x0001e2000c101904 */
[----:B------:R-:W-:Y:S05]  /*0b60*/  @!P0 BRA `(.L_x_8) ;  /* 0x0000000000248947 */ /* 0x000fea0003800000 */
[----:B------:R-:W2:Y:S02]  /*0b70*/  LDG.E.CONSTANT R2, desc[UR4][R2.64+0x10] ;  /* 0x0000100402027981 */ /* 0x000ea4000c1e9900 */
[----:B--2---:R-:W-:-:S13]  /*0b80*/  ISETP.NE.AND P0, PT, R7, R2, PT ;  /* 0x000000020700720c */ /* 0x004fda0003f05270 */
[----:B0-----:R-:W-:-:S05]  /*0b90*/  @P0 IMAD.WIDE R4, R7, 0x4, R12 ;  /* 0x0000000407040825 */ /* 0x001fca00078e020c */
[----:B------:R0:W-:Y:S01]  /*0ba0*/  @P0 STG.E desc[UR4][R4.64], R11 ;  /* 0x0000000b04000986 */ /* 0x0001e2000c101904 */
[----:B------:R-:W-:Y:S05]  /*0bb0*/  @P0 EXIT ;  /* 0x000000000000094d */ /* 0x000fea0003800000 */
[----:B------:R-:W-:-:S05]  /*0bc0*/  IADD3 R7, PT, PT, R20, 0x3, -R7 ;  /* 0x0000000314077810 */ /* 0x000fca0007ffe807 */
[----:B------:R-:W-:-:S05]  /*0bd0*/  IMAD.WIDE R12, R7, 0x4, R12 ;  /* 0x00000004070c7825 */ /* 0x000fca00078e020c */
[----:B------:R-:W-:Y:S01]  /*0be0*/  STG.E desc[UR4][R12.64], R11 ;  /* 0x0000000b0c007986 */ /* 0x000fe2000c101904 */
[----:B------:R-:W-:Y:S05]  /*0bf0*/  EXIT ;  /* 0x000000000000794d */ /* 0x000fea0003800000 */
.L_x_8:
[----:B------:R-:W-:-:S13]  /*0c00*/  ISETP.NE.AND P0, PT, R7, R18, PT ;  /* 0x000000120700720c */ /* 0x000fda0003f05270 */
[----:B------:R-:W-:-:S05]  /*0c10*/  @P0 IMAD.WIDE R2, R7, 0x4, R12 ;  /* 0x0000000407020825 */ /* 0x000fca00078e020c */
[----:B------:R1:W-:Y:S01]  /*0c20*/  @P0 STG.E desc[UR4][R2.64], R11 ;  /* 0x0000000b02000986 */ /* 0x0003e2000c101904 */
[----:B------:R-:W-:Y:S05]  /*0c30*/  @P0 EXIT ;  /* 0x000000000000094d */ /* 0x000fea0003800000 */
[----:B------:R-:W-:-:S05]  /*0c40*/  LEA R19, R19, 0x3, 0x2 ;  /* 0x0000000313137811 */ /* 0x000fca00078e10ff */
[----:B------:R-:W-:-:S05]  /*0c50*/  IMAD.WIDE R12, R19, 0x4, R12 ;  /* 0x00000004130c7825 */ /* 0x000fca00078e020c */
[----:B------:R-:W-:Y:S01]  /*0c60*/  STG.E desc[UR4][R12.64], R11 ;  /* 0x0000000b0c007986 */ /* 0x000fe2000c101904 */
[----:B------:R-:W-:Y:S05]  /*0c70*/  EXIT ;  /* 0x000000000000794d */ /* 0x000fea0003800000 */
.L_x_9:
[----:B------:R-:W-:-:S00]  /*0c80*/  BRA `(.L_x_9) ;  /* 0xfffffffc00fc7947 */ /* 0x000fc0000383ffff */
[----:B------:R-:W-:-:S00]  /*0c90*/  NOP ;  /* 0x0000000000007918 */ /* 0x000fc00000000000 */
        /* <DEDUP_REMOVED lines=14> */
.L_x_30:


//--------------------- .text._Z5fixupP4int4iPKiPKS_iPii --------------------------
	.section	.text._Z5fixupP4int4iPKiPKS_iPii,"ax",@progbits
	.align	128
        .global         _Z5fixupP4int4iPKiPKS_iPii
        .type           _Z5fixupP4int4iPKiPKS_iPii,@function
        .size           _Z5fixupP4int4iPKiPKS_iPii,(.L_x_31 - _Z5fixupP4int4iPKiPKS_iPii)
        .other          _Z5fixupP4int4iPKiPKS_iPii,@"STO_CUDA_ENTRY STV_DEFAULT"
_Z5fixupP4int4iPKiPKS_iPii:
.text._Z5fixupP4int4iPKiPKS_iPii:
[----:B------:R-:W-:Y:S01]  /*0000*/  LDC R1, c[0x0][0x37c] ;  /* 0x0000df00ff017b82 */ /* 0x000fe20000000800 */
[----:B------:R-:W0:Y:S07]  /*0010*/  S2R R2, SR_CTAID.X ;  /* 0x0000000000027919 */ /* 0x000e2e0000002500 */
[----:B------:R-:W1:Y:S01]  /*0020*/  LDC R10, c[0x0][0x370] ;  /* 0x0000dc00ff0a7b82 */ /* 0x000e620000000800 */
[----:B------:R-:W2:Y:S01]  /*0030*/  LDCU.64 UR4, c[0x0][0x358] ;  /* 0x00006b00ff0477ac */ /* 0x000ea20008000a00 */
[----:B------:R-:W-:-:S06]  /*0040*/  IMAD.MOV.U32 R16, RZ, RZ, RZ ;  /* 0x000000ffff107224 */ /* 0x000fcc00078e00ff */
[----:B------:R-:W3:Y:S01]  /*0050*/  LDC R8, c[0x0][0x388] ;  /* 0x0000e200ff087b82 */ /* 0x000ee20000000800 */
[----:B0-----:R-:W-:-:S13]  /*0060*/  ISETP.NE.AND P0, PT, R2, RZ, PT ;  /* 0x000000ff0200720c */ /* 0x001fda0003f05270 */
[----:B------:R-:W0:Y:S01]  /*0070*/  @P0 LDC.64 R4, c[0x0][0x390] ;  /* 0x0000e400ff040b82 */ /* 0x000e220000000a00 */
[----:B------:R-:W-:-:S04]  /*0080*/  @P0 VIADD R3, R2, 0xffffffff ;  /* 0xffffffff02030836 */ /* 0x000fc80000000000 */
[----:B0-----:R-:W-:Y:S02]  /*0090*/  @P0 IMAD.WIDE.U32 R4, R3, 0x4, R4 ;  /* 0x0000000403040825 */ /* 0x001fe400078e0004 */
[----:B-1----:R-:W0:Y:S01]  /*00a0*/  I2F.U32.RP R3, R10 ;  /* 0x0000000a00037306 */ /* 0x002e220000209000 */
[----:B------:R-:W1:Y:S02]  /*00b0*/  LDC R0, c[0x0][0x360] ;  /* 0x0000d800ff007b82 */ /* 0x000e640000000800 */
[----:B--2---:R2:W5:Y:S01]  /*00c0*/  @P0 LDG.E.CONSTANT R16, desc[UR4][R4.64] ;  /* 0x0000000404100981 */ /* 0x004562000c1e9900 */
[----:B------:R-:W-:-:S04]  /*00d0*/  ISETP.NE.U32.AND P2, PT, R10, RZ, PT ;  /* 0x000000ff0a00720c */ /* 0x000fc80003f45070 */
[----:B0-----:R-:W0:Y:S08]  /*00e0*/  MUFU.RCP R3, R3 ;  /* 0x0000000300037308 */ /* 0x001e300000001000 */
[----:B-1----:R-:W1:Y:S01]  /*00f0*/  I2F.U32.RP R9, R0 ;  /* 0x0000000000097306 */ /* 0x002e620000209000 */
[----:B0-----:R-:W-:Y:S02]  /*0100*/  IADD3 R6, PT, PT, R3, 0xffffffe, RZ ;  /* 0x0ffffffe03067810 */ /* 0x001fe40007ffe0ff */
[----:B---3--:R-:W-:-:S05]  /*0110*/  IADD3 R3, PT, PT, R10, -0x1, R8 ;  /* 0xffffffff0a037810 */ /* 0x008fca0007ffe008 */
[----:B------:R0:W3:Y:S08]  /*0120*/  F2I.FTZ.U32.TRUNC.NTZ R7, R6 ;  /* 0x0000000600077305 */ /* 0x0000f0000021f000 */
[----:B-1----:R-:W1:Y:S01]  /*0130*/  MUFU.RCP R9, R9 ;  /* 0x0000000900097308 */ /* 0x002e620000001000 */
[----:B0-----:R-:W-:Y:S02]  /*0140*/  IMAD.MOV.U32 R6, RZ, RZ, RZ ;  /* 0x000000ffff067224 */ /* 0x001fe400078e00ff */
[----:B---3--:R-:W-:-:S04]  /*0150*/  IMAD.MOV R11, RZ, RZ, -R7 ;  /* 0x000000ffff0b7224 */ /* 0x008fc800078e0a07 */
[----:B--2---:R-:W-:-:S04]  /*0160*/  IMAD R5, R11, R10, RZ ;  /* 0x0000000a0b057224 */ /* 0x004fc800078e02ff */
[----:B------:R-:W-:-:S06]  /*0170*/  IMAD.HI.U32 R4, R7, R5, R6 ;  /* 0x0000000507047227 */ /* 0x000fcc00078e0006 */
[----:B------:R-:W-:-:S05]  /*0180*/  IMAD.HI.U32 R7, R4, R3, RZ ;  /* 0x0000000304077227 */ /* 0x000fca00078e00ff */
[----:B------:R-:W-:-:S05]  /*0190*/  IADD3 R4, PT, PT, -R7, RZ, RZ ;  /* 0x000000ff07047210 */ /* 0x000fca0007ffe1ff */
[----:B------:R-:W-:Y:S02]  /*01a0*/  IMAD R3, R10, R4, R3 ;  /* 0x000000040a037224 */ /* 0x000fe400078e0203 */
[----:B-1----:R-:W-:-:S03]  /*01b0*/  VIADD R4, R9, 0xffffffe ;  /* 0x0ffffffe09047836 */ /* 0x002fc60000000000 */
[----:B------:R-:W-:Y:S01]  /*01c0*/  ISETP.GE.U32.AND P0, PT, R3, R10, PT ;  /* 0x0000000a0300720c */ /* 0x000fe20003f06070 */
[----:B------:R0:W1:Y:S02]  /*01d0*/  F2I.FTZ.U32.TRUNC.NTZ R5, R4 ;  /* 0x0000000400057305 */ /* 0x000064000021f000 */
[----:B0-----:R-:W-:-:S10]  /*01e0*/  HFMA2 R4, -RZ, RZ, 0, 0 ;  /* 0x00000000ff047431 */ /* 0x001fd400000001ff */
[----:B------:R-:W-:Y:S02]  /*01f0*/  @P0 IMAD.IADD R3, R3, 0x1, -R10 ;  /* 0x0000000103030824 */ /* 0x000fe400078e0a0a */
[----:B------:R-:W-:-:S03]  /*0200*/  @P0 VIADD R7, R7, 0x1 ;  /* 0x0000000107070836 */ /* 0x000fc60000000000 */
[----:B------:R-:W-:Y:S02]  /*0210*/  ISETP.GE.U32.AND P1, PT, R3, R10, PT ;  /* 0x0000000a0300720c */ /* 0x000fe40003f26070 */
[----:B-1----:R-:W-:-:S05]  /*0220*/  IADD3 R3, PT, PT, RZ, -R5, RZ ;  /* 0x80000005ff037210 */ /* 0x002fca0007ffe0ff */
[----:B------:R-:W-:-:S04]  /*0230*/  IMAD R3, R3, R0, RZ ;  /* 0x0000000003037224 */ /* 0x000fc800078e02ff */
[----:B------:R-:W-:-:S04]  /*0240*/  IMAD.HI.U32 R4, R5, R3, R4 ;  /* 0x0000000305047227 */ /* 0x000fc800078e0004 */
[----:B------:R-:W-:Y:S01]  /*0250*/  @P1 VIADD R7, R7, 0x1 ;  /* 0x0000000107071836 */ /* 0x000fe20000000000 */
        /* <DEDUP_REMOVED lines=14> */
[----:B------:R-:W0:Y:S01]  /*0340*/  S2R R10, SR_TID.X ;  /* 0x00000000000a7919 */ /* 0x000e220000002100 */
[----:B------:R-:W-:Y:S01]  /*0350*/  ISETP.GE.U32.AND P0, PT, R5, 0x4, PT ;  /* 0x000000040500780c */ /* 0x000fe20003f06070 */
[----:B------:R-:W-:Y:S01]  /*0360*/  IMAD R3, R7, R2, RZ ;  /* 0x0000000207037224 */ /* 0x000fe200078e02ff */
[----:B------:R-:W-:-:S04]  /*0370*/  LOP3.LUT R4, R5, 0x3, RZ, 0xc0, !PT ;  /* 0x0000000305047812 */ /* 0x000fc800078ec0ff */
[C---:B------:R-:W-:Y:S01]  /*0380*/  VIADDMNMX.U32 R6, R3.reuse, R7, R8, PT ;  /* 0x0000000703067246 */ /* 0x040fe20003800008 */
[----:B0-----:R-:W-:-:S06]  /*0390*/  IMAD.IADD R25, R3, 0x1, R10 ;  /* 0x0000000103197824 */ /* 0x001fcc00078e020a */
[----:B------:R-:W-:Y:S05]  /*03a0*/  @!P0 BRA `(.L_x_10) ;  /* 0x0000000800388947 */ /* 0x000fea0003800000 */
[----:B------:R-:W-:Y:S01]  /*03b0*/  IADD3 R7, PT, PT, R3, R10, R0 ;  /* 0x0000000a03077210 */ /* 0x000fe20007ffe000 */
[--C-:B------:R-:W-:Y:S01]  /*03c0*/  IMAD R19, R0, 0x3, R25.reuse ;  /* 0x0000000300137824 */ /* 0x100fe200078e0219 */
[----:B------:R-:W-:Y:S01]  /*03d0*/  LOP3.LUT R2, R5, 0x7ffffffc, RZ, 0xc0, !PT ;  /* 0x7ffffffc05027812 */ /* 0x000fe200078ec0ff */
[----:B------:R-:W-:Y:S01]  /*03e0*/  IMAD.IADD R3, R8, 0x1, -R25 ;  /* 0x0000000108037824 */ /* 0x000fe200078e0a19 */
[----:B------:R-:W-:Y:S01]  /*03f0*/  LEA R23, R0, R25, 0x1 ;  /* 0x0000001900177211 */ /* 0x000fe200078e08ff */
[C---:B------:R-:W-:Y:S01]  /*0400*/  IMAD.IADD R5, R8.reuse, 0x1, -R7 ;  /* 0x0000000108057824 */ /* 0x040fe200078e0a07 */
[----:B------:R-:W0:Y:S01]  /*0410*/  LDCU UR6, c[0x0][0x3b0] ;  /* 0x00007600ff0677ac */ /* 0x000e220008000800 */
[----:B------:R-:W-:Y:S01]  /*0420*/  IMAD.MOV R2, RZ, RZ, -R2 ;  /* 0x000000ffff027224 */ /* 0x000fe200078e0a02 */
[----:B------:R-:W-:Y:S01]  /*0430*/  IADD3 R21, PT, PT, -R23, R8, RZ ;  /* 0x0000000817157210 */ /* 0x000fe20007ffe1ff */
[----:B------:R-:W-:-:S07]  /*0440*/  IMAD.IADD R17, R8, 0x1, -R19 ;  /* 0x0000000108117824 */ /* 0x000fce00078e0a13 */
.L_x_19:
[-C--:B------:R-:W-:Y:S01]  /*0450*/  ISETP.GE.AND P2, PT, R25, R6.reuse, PT ;  /* 0x000000061900720c */ /* 0x080fe20003f46270 */
[----:B------:R-:W-:Y:S01]  /*0460*/  BSSY.RECONVERGENT B0, `(.L_x_11) ;  /* 0x000001e000007945 */ /* 0x000fe20003800200 */
[-C--:B------:R-:W-:Y:S02]  /*0470*/  ISETP.GE.AND P0, PT, R7, R6.reuse, PT ;  /* 0x000000060700720c */ /* 0x080fe40003f06270 */
[----:B------:R-:W-:-:S09]  /*0480*/  ISETP.GE.AND P1, PT, R23, R6, PT ;  /* 0x000000061700720c */ /* 0x000fd20003f26270 */
[----:B------:R-:W-:Y:S05]  /*0490*/  @P2 BRA `(.L_x_12) ;  /* 0x0000000000682947 */ /* 0x000fea0003800000 */
[----:B------:R-:W1:Y:S08]  /*04a0*/  LDC.64 R8, c[0x0][0x398] ;  /* 0x0000e600ff087b82 */ /* 0x000e700000000a00 */
[----:B------:R-:W2:Y:S01]  /*04b0*/  LDC.64 R26, c[0x0][0x380] ;  /* 0x0000e000ff1a7b82 */ /* 0x000ea20000000a00 */
[----:B-1----:R-:W-:-:S06]  /*04c0*/  IMAD.WIDE R10, R25, 0x10, R8 ;  /* 0x00000010190a7825 */ /* 0x002fcc00078e0208 */
[----:B------:R-:W0:Y:S01]  /*04d0*/  LDG.E.128.CONSTANT R8, desc[UR4][R10.64] ;  /* 0x000000040a087981 */ /* 0x000e22000c1e9d00 */
[----:B--2---:R-:W-:-:S05]  /*04e0*/  IMAD.WIDE R26, R25, 0x10, R26 ;  /* 0x00000010191a7825 */ /* 0x004fca00078e021a */
[----:B------:R-:W2:Y:S01]  /*04f0*/  LDG.E.128 R12, desc[UR4][R26.64] ;  /* 0x000000041a0c7981 */ /* 0x000ea2000c1e1d00 */
[----:B------:R-:W-:-:S13]  /*0500*/  ISETP.NE.AND P2, PT, R3, 0x1, PT ;  /* 0x000000010300780c */ /* 0x000fda0003f45270 */
[----:B------:R-:W1:Y:S01]  /*0510*/  @!P2 LDC.64 R28, c[0x0][0x3a8] ;  /* 0x0000ea00ff1cab82 */ /* 0x000e620000000a00 */
[----:B0-----:R-:W-:Y:S02]  /*0520*/  LOP3.LUT P3, RZ, R8, UR6, RZ, 0xc0, !PT ;  /* 0x0000000608ff7c12 */ /* 0x001fe4000f86c0ff */
[----:B------:R-:W-:Y:S02]  /*0530*/  LOP3.LUT P4, RZ, R9, UR6, RZ, 0xc0, !PT ;  /* 0x0000000609ff7c12 */ /* 0x000fe4000f88c0ff */
[----:B------:R-:W-:Y:S02]  /*0540*/  LOP3.LUT P5, RZ, R10, UR6, RZ, 0xc0, !PT ;  /* 0x000000060aff7c12 */ /* 0x000fe4000f8ac0ff */
[----:B------:R-:W-:Y:S01]  /*0550*/  LOP3.LUT P6, RZ, R11, UR6, RZ, 0xc0, !PT ;  /* 0x000000060bff7c12 */ /* 0x000fe2000f8cc0ff */
[--C-:B--2--5:R-:W-:Y:S01]  /*0560*/  IMAD.IADD R13, R13, 0x1, R16.reuse ;  /* 0x000000010d0d7824 */ /* 0x124fe200078e0210 */
[-C--:B------:R-:W-:Y:S01]  /*0570*/  IADD3 R12, PT, PT, R12, R16.reuse, RZ ;  /* 0x000000100c0c7210 */ /* 0x080fe20007ffe0ff */
[----:B------:R-:W-:Y:S01]  /*0580*/  IMAD.IADD R15, R15, 0x1, R16 ;  /* 0x000000010f0f7824 */ /* 0x000fe200078e0210 */
[----:B------:R-:W-:-:S02]  /*0590*/  IADD3 R14, PT, PT, R14, R16, RZ ;  /* 0x000000100e0e7210 */ /* 0x000fc40007ffe0ff */
[C---:B------:R-:W-:Y:S01]  /*05a0*/  IADD3 R9, PT, PT, R13.reuse, -0x1, RZ ;  /* 0xffffffff0d097810 */ /* 0x040fe20007ffe0ff */
[----:B------:R-:W-:Y:S01]  /*05b0*/  VIADD R8, R12, 0xffffffff ;  /* 0xffffffff0c087836 */ /* 0x000fe20000000000 */
[----:B-1----:R1:W-:Y:S01]  /*05c0*/  @!P2 STG.E desc[UR4][R28.64], R15 ;  /* 0x0000000f1c00a986 */ /* 0x0023e2000c101904 */
[----:B------:R-:W-:Y:S01]  /*05d0*/  VIADD R10, R14, 0xffffffff ;  /* 0xffffffff0e0a7836 */ /* 0x000fe20000000000 */
[----:B------:R-:W-:Y:S01]  /*05e0*/  @P4 IADD3 R9, PT, PT, R13, RZ, RZ ;  /* 0x000000ff0d094210 */ /* 0x000fe20007ffe0ff */
[----:B------:R-:W-:Y:S02]  /*05f0*/  VIADD R11, R15, 0xffffffff ;  /* 0xffffffff0f0b7836 */ /* 0x000fe40000000000 */
[----:B------:R-:W-:Y:S02]  /*0600*/  @P3 IMAD.MOV R8, RZ, RZ, R12 ;  /* 0x000000ffff083224 */ /* 0x000fe400078e020c */
[----:B------:R-:W-:Y:S02]  /*0610*/  @P5 IMAD.MOV R10, RZ, RZ, R14 ;  /* 0x000000ffff0a5224 */ /* 0x000fe400078e020e */
[----:B------:R-:W-:-:S05]  /*0620*/  @P6 IMAD.MOV R11, RZ, RZ, R15 ;  /* 0x000000ffff0b6224 */ /* 0x000fca00078e020f */
[----:B------:R1:W-:Y:S02]  /*0630*/  STG.E.128 desc[UR4][R26.64], R8 ;  /* 0x000000081a007986 */ /* 0x0003e4000c101d04 */
.L_x_12:
[----:B0-----:R-:W-:Y:S05]  /*0640*/  BSYNC.RECONVERGENT B0 ;  /* 0x0000000000007941 */ /* 0x001fea0003800200 */
.L_x_11:
[----:B------:R-:W-:Y:S01]  /*0650*/  BSSY.RECONVERGENT B0, `(.L_x_13) ;  /* 0x000001d000007945 */ /* 0x000fe20003800200 */
[----:B------:R-:W-:-:S03]  /*0660*/  ISETP.GE.AND P2, PT, R19, R6, PT ;  /* 0x000000061300720c */ /* 0x000fc60003f46270 */
[----:B------:R-:W-:Y:S10]  /*0670*/  @P0 BRA `(.L_x_14) ;  /* 0x0000000000680947 */ /* 0x000ff40003800000 */
[----:B-1----:R-:W0:Y:S08]  /*0680*/  LDC.64 R8, c[0x0][0x398] ;  /* 0x0000e600ff087b82 */ /* 0x002e300000000a00 */
[----:B------:R-:W1:Y:S01]  /*0690*/  LDC.64 R28, c[0x0][0x380] ;  /* 0x0000e000ff1c7b82 */ /* 0x000e620000000a00 */
[----:B0-----:R-:W-:-:S06]  /*06a0*/  IMAD.WIDE R10, R7, 0x10, R8 ;  /* 0x00000010070a7825 */ /* 0x001fcc00078e0208 */
[----:B------:R-:W2:Y:S01]  /*06b0*/  LDG.E.128.CONSTANT R8, desc[UR4][R10.64] ;  /* 0x000000040a087981 */ /* 0x000ea2000c1e9d00 */
[----:B-1----:R-:W-:-:S05]  /*06c0*/  IMAD.WIDE R28, R7, 0x10, R28 ;  /* 0x00000010071c7825 */ /* 0x002fca00078e021c */
[----:B------:R-:W3:Y:S01]  /*06d0*/  LDG.E.128 R12, desc[UR4][R28.64] ;  /* 0x000000041c0c7981 */ /* 0x000ee2000c1e1d00 */
[----:B------:R-:W-:-:S13]  /*06e0*/  ISETP.NE.AND P0, PT, R5, 0x1, PT ;  /* 0x000000010500780c */ /* 0x000fda0003f05270 */
[----:B------:R-:W0:Y:S01]  /*06f0*/  @!P0 LDC.64 R26, c[0x0][0x3a8] ;  /* 0x0000ea00ff1a8b82 */ /* 0x000e220000000a00 */
[----:B--2---:R-:W-:Y:S02]  /*0700*/  LOP3.LUT P3, RZ, R8, UR6, RZ, 0xc0, !PT ;  /* 0x0000000608ff7c12 */ /* 0x004fe4000f86c0ff */
[----:B------:R-:W-:Y:S02]  /*0710*/  LOP3.LUT P4, RZ, R9, UR6, RZ, 0xc0, !PT ;  /* 0x0000000609ff7c12 */ /* 0x000fe4000f88c0ff */
[----:B------:R-:W-:Y:S02]  /*0720*/  LOP3.LUT P5, RZ, R10, UR6, RZ, 0xc0, !PT ;  /* 0x000000060aff7c12 */ /* 0x000fe4000f8ac0ff */
[----:B------:R-:W-:Y:S01]  /*0730*/  LOP3.LUT P6, RZ, R11, UR6, RZ, 0xc0, !PT ;  /* 0x000000060bff7c12 */ /* 0x000fe2000f8cc0ff */
[--C-:B---3-5:R-:W-:Y:S01]  /*0740*/  IMAD.IADD R13, R13, 0x1, R16.reuse ;  /* 0x000000010d0d7824 */ /* 0x128fe200078e0210 */
[-C--:B------:R-:W-:Y:S01]  /*0750*/  IADD3 R12, PT, PT, R12, R16.reuse, RZ ;  /* 0x000000100c0c7210 */ /* 0x080fe20007ffe0ff */
[----:B------:R-:W-:Y:S01]  /*0760*/  IMAD.IADD R15, R15, 0x1, R16 ;  /* 0x000000010f0f7824 */ /* 0x000fe200078e0210 */
[----:B------:R-:W-:-:S02]  /*0770*/  IADD3 R14, PT, PT, R14, R16, RZ ;  /* 0x000000100e0e7210 */ /* 0x000fc40007ffe0ff */
[C---:B------:R-:W-:Y:S01]  /*0780*/  IADD3 R9, PT, PT, R13.reuse, -0x1, RZ ;  /* 0xffffffff0d097810 */ /* 0x040fe20007ffe0ff */
[----:B------:R-:W-:Y:S01]  /*0790*/  VIADD R8, R12, 0xffffffff ;  /* 0xffffffff0c087836 */ /* 0x000fe20000000000 */
[----:B0-----:R0:W-:Y:S01]  /*07a0*/  @!P0 STG.E desc[UR4][R26.64], R15 ;  /* 0x0000000f1a008986 */ /* 0x0011e2000c101904 */
[----:B------:R-:W-:Y:S01]  /*07b0*/  VIADD R10, R14, 0xffffffff ;  /* 0xffffffff0e0a7836 */ /* 0x000fe20000000000 */
[----:B------:R-:W-:Y:S01]  /*07c0*/  @P4 IADD3 R9, PT, PT, R13, RZ, RZ ;  /* 0x000000ff0d094210 */ /* 0x000fe20007ffe0ff */
[----:B------:R-:W-:Y:S02]  /*07d0*/  VIADD R11, R15, 0xffffffff ;  /* 0xffffffff0f0b7836 */ /* 0x000fe40000000000 */
[----:B------:R-:W-:Y:S02]  /*07e0*/  @P3 IMAD.MOV R8, RZ, RZ, R12 ;  /* 0x000000ffff083224 */ /* 0x000fe400078e020c */
[----:B------:R-:W-:Y:S02]  /*07f0*/  @P5 IMAD.MOV R10, RZ, RZ, R14 ;  /* 0x000000ffff0a5224 */ /* 0x000fe400078e020e */
[----:B------:R-:W-:-:S05]  /*0800*/  @P6 IMAD.MOV R11, RZ, RZ, R15 ;  /* 0x000000ffff0b6224 */ /* 0x000fca00078e020f */
[----:B------:R0:W-:Y:S02]  /*0810*/  STG.E.128 desc[UR4][R28.64], R8 ;  /* 0x000000081c007986 */ /* 0x0001e4000c101d04 */
.L_x_14:
[----:B------:R-:W-:Y:S05]  /*0820*/  BSYNC.RECONVERGENT B0 ;  /* 0x0000000000007941 */ /* 0x000fea0003800200 */
.L_x_13:
[----:B------:R-:W-:Y:S04]  /*0830*/  BSSY.RECONVERGENT B0, `(.L_x_15) ;  /* 0x000001c000007945 */ /* 0x000fe80003800200 */
[----:B------:R-:W-:Y:S05]  /*0840*/  @P1 BRA `(.L_x_16) ;  /* 0x0000000000681947 */ /* 0x000fea0003800000 */
[----:B01----:R-:W0:Y:S08]  /*0850*/  LDC.64 R8, c[0x0][0x398] ;  /* 0x0000e600ff087b82 */ /* 0x003e300000000a00 */
        /* <DEDUP_REMOVED lines=25> */
.L_x_16:
[----:B------:R-:W-:Y:S05]  /*09f0*/  BSYNC.RECONVERGENT B0 ;  /* 0x0000000000007941 */ /* 0x000fea0003800200 */
.L_x_15:
[----:B------:R-:W-:Y:S01]  /*0a00*/  BSSY.RECONVERGENT B0, `(.L_x_17) ;  /* 0x000001d000007945 */ /* 0x000fe20003800200 */
[----:B012---:R-:W-:-:S03]  /*0a10*/  IADD3 R29, PT, PT, R0, R25, R0 ;  /* 0x00000019001d7210 */ /* 0x007fc60007ffe000 */
[----:B------:R-:W-:Y:S05]  /*0a20*/  @P2 BRA `(.L_x_18) ;  /* 0x0000000000682947 */ /* 0x000fea0003800000 */
[----:B------:R-:W0:Y:S08]  /*0a30*/  LDC.64 R8, c[0x0][0x398] ;  /* 0x0000e600ff087b82 */ /* 0x000e300000000a00 */
        /* <DEDUP_REMOVED lines=25> */
.L_x_18:
[----:B------:R-:W-:Y:S05]  /*0bd0*/  BSYNC.RECONVERGENT B0 ;  /* 0x0000000000007941 */ /* 0x000fea0003800200 */
.L_x_17:
[----:B------:R-:W-:Y:S01]  /*0be0*/  IADD3 R2, PT, PT, R2, 0x4, RZ ;  /* 0x0000000402027810 */ /* 0x000fe20007ffe0ff */
[C---:B------:R-:W-:Y:S01]  /*0bf0*/  IMAD R23, R0.reuse, 0x4, R23 ;  /* 0x0000000400177824 */ /* 0x040fe200078e0217 */
[C---:B0-----:R-:W-:Y:S01]  /*0c00*/  IADD3 R25, PT, PT, R0.reuse, R29, R0 ;  /* 0x0000001d00197210 */ /* 0x041fe20007ffe000 */
[----:B------:R-:W-:Y:S01]  /*0c10*/  IMAD R21, R0, -0x4, R21 ;  /* 0xfffffffc00157824 */ /* 0x000fe200078e0215 */
[----:B------:R-:W-:Y:S01]  /*0c20*/  ISETP.NE.AND P0, PT, R2, RZ, PT ;  /* 0x000000ff0200720c */ /* 0x000fe20003f05270 */
[C---:B------:R-:W-:Y:S01]  /*0c30*/  IMAD R19, R0.reuse, 0x4, R19 ;  /* 0x0000000400137824 */ /* 0x040fe200078e0213 */
[C---:B------:R-:W-:Y:S01]  /*0c40*/  LEA R7, R0.reuse, R7, 0x2 ;  /* 0x0000000700077211 */ /* 0x040fe200078e10ff */
[C---:B------:R-:W-:Y:S02]  /*0c50*/  IMAD R17, R0.reuse, -0x4, R17 ;  /* 0xfffffffc00117824 */ /* 0x040fe400078e0211 */
[C---:B------:R-:W-:Y:S02]  /*0c60*/  IMAD R5, R0.reuse, -0x4, R5 ;  /* 0xfffffffc00057824 */ /* 0x040fe400078e0205 */
[----:B------:R-:W-:-:S06]  /*0c70*/  IMAD R3, R0, -0x4, R3 ;  /* 0xfffffffc00037824 */ /* 0x000fcc00078e0203 */
[----:B------:R-:W-:Y:S05]  /*0c80*/  @P0 BRA `(.L_x_19) ;  /* 0xfffffff400f00947 */ /* 0x000fea000383ffff */
.L_x_10:
[----:B------:R-:W-:-:S13]  /*0c90*/  ISETP.NE.AND P0, PT, R4, RZ, PT ;  /* 0x000000ff0400720c */ /* 0x000fda0003f05270 */
[----:B------:R-:W-:Y:S05]  /*0ca0*/  @!P0 EXIT ;  /* 0x000000000000894d */ /* 0x000fea0003800000 */
[----:B------:R-:W0:Y:S01]  /*0cb0*/  LDC.64 R2, c[0x0][0x380] ;  /* 0x0000e000ff027b82 */ /* 0x000e220000000a00 */
[----:B------:R-:W1:Y:S01]  /*0cc0*/  LDCU UR6, c[0x0][0x388] ;  /* 0x00007100ff0677ac */ /* 0x000e620008000800 */
[----:B------:R-:W-:Y:S01]  /*0cd0*/  IMAD.MOV R7, RZ, RZ, -R4 ;  /* 0x000000ffff077224 */ /* 0x000fe200078e0a04 */
[C---:B------:R-:W-:Y:S01]  /*0ce0*/  IADD3 R23, PT, PT, R25.reuse, 0x1, RZ ;  /* 0x0000000119177810 */ /* 0x040fe20007ffe0ff */
[----:B------:R-:W2:Y:S04]  /*0cf0*/  LDCU UR7, c[0x0][0x3b0] ;  /* 0x00007600ff0777ac */ /* 0x000ea80008000800 */
[----:B------:R-:W3:Y:S01]  /*0d00*/  LDC.64 R18, c[0x0][0x398] ;  /* 0x0000e600ff127b82 */ /* 0x000ee20000000a00 */
[----:B-1----:R-:W-:-:S07]  /*0d10*/  VIADD R17, R25, -UR6 ;  /* 0x8000000619117c36 */ /* 0x002fce0008000000 */
.L_x_22:
[----:B-1----:R-:W-:Y:S01]  /*0d20*/  IADD3 R5, PT, PT, R23, -0x1, RZ ;  /* 0xffffffff17057810 */ /* 0x002fe20007ffe0ff */
[----:B------:R-:W-:Y:S01]  /*0d30*/  VIADD R7, R7, 0x1 ;  /* 0x0000000107077836 */ /* 0x000fe20000000000 */
[----:B------:R-:W-:Y:S01]  /*0d40*/  BSSY.RECONVERGENT B0, `(.L_x_20) ;  /* 0x000001d000007945 */ /* 0x000fe20003800200 */
[----:B------:R-:W-:Y:S02]  /*0d50*/  IADD3 R23, PT, PT, R0, R23, RZ ;  /* 0x0000001700177210 */ /* 0x000fe40007ffe0ff */
[----:B------:R-:W-:Y:S02]  /*0d60*/  ISETP.GE.AND P0, PT, R5, R6, PT ;  /* 0x000000060500720c */ /* 0x000fe40003f06270 */
[----:B------:R-:W-:-:S11]  /*0d70*/  ISETP.NE.AND P5, PT, R7, RZ, PT ;  /* 0x000000ff0700720c */ /* 0x000fd60003fa5270 */
[----:B------:R-:W-:Y:S05]  /*0d80*/  @P0 BRA `(.L_x_21) ;  /* 0x0000000000600947 */ /* 0x000fea0003800000 */
[----:B---3--:R-:W-:-:S04]  /*0d90*/  IMAD.WIDE R8, R25, 0x10, R18 ;  /* 0x0000001019087825 */ /* 0x008fc800078e0212 */
[----:B0-----:R-:W-:Y:S02]  /*0da0*/  IMAD.WIDE R4, R25, 0x10, R2 ;  /* 0x0000001019047825 */ /* 0x001fe400078e0202 */
[----:B------:R-:W2:Y:S04]  /*0db0*/  LDG.E.128.CONSTANT R8, desc[UR4][R8.64] ;  /* 0x0000000408087981 */ /* 0x000ea8000c1e9d00 */
[----:B------:R-:W3:Y:S01]  /*0dc0*/  LDG.E.128 R12, desc[UR4][R4.64] ;  /* 0x00000004040c7981 */ /* 0x000ee2000c1e1d00 */
[----:B------:R-:W-:-:S13]  /*0dd0*/  ISETP.NE.AND P0, PT, R17, -0x1, PT ;  /* 0xffffffff1100780c */ /* 0x000fda0003f05270 */
[----:B------:R-:W0:Y:S01]  /*0de0*/  @!P0 LDC.64 R20, c[0x0][0x3a8] ;  /* 0x0000ea00ff148b82 */ /* 0x000e220000000a00 */
[----:B--2---:R-:W-:Y:S02]  /*0df0*/  LOP3.LUT P1, RZ, R8, UR7, RZ, 0xc0, !PT ;  /* 0x0000000708ff7c12 */ /* 0x004fe4000f82c0ff */
[----:B------:R-:W-:Y:S02]  /*0e00*/  LOP3.LUT P2, RZ, R9, UR7, RZ, 0xc0, !PT ;  /* 0x0000000709ff7c12 */ /* 0x000fe4000f84c0ff */
[----:B------:R-:W-:Y:S01]  /*0e10*/  LOP3.LUT P3, RZ, R10, UR7, RZ, 0xc0, !PT ;  /* 0x000000070aff7c12 */ /* 0x000fe2000f86c0ff */
[--C-:B---3-5:R-:W-:Y:S01]  /*0e20*/  IMAD.IADD R12, R12, 0x1, R16.reuse ;  /* 0x000000010c0c7824 */ /* 0x128fe200078e0210 */
[----:B------:R-:W-:Y:S01]  /*0e30*/  LOP3.LUT P4, RZ, R11, UR7, RZ, 0xc0, !PT ;  /* 0x000000070bff7c12 */ /* 0x000fe2000f88c0ff */
[----:B------:R-:W-:Y:S01]  /*0e40*/  IMAD.IADD R14, R14, 0x1, R16 ;  /* 0x000000010e0e7824 */ /* 0x000fe200078e0210 */
[-C--:B------:R-:W-:Y:S01]  /*0e50*/  IADD3 R13, PT, PT, R13, R16.reuse, RZ ;  /* 0x000000100d0d7210 */ /* 0x080fe20007ffe0ff */
[----:B------:R-:W-:Y:S01]  /*0e60*/  VIADD R8, R12, 0xffffffff ;  /* 0xffffffff0c087836 */ /* 0x000fe20000000000 */
[----:B------:R-:W-:Y:S01]  /*0e70*/  IADD3 R15, PT, PT, R15, R16, RZ ;  /* 0x000000100f0f7210 */ /* 0x000fe20007ffe0ff */
[----:B------:R-:W-:Y:S01]  /*0e80*/  VIADD R10, R14, 0xffffffff ;  /* 0xffffffff0e0a7836 */ /* 0x000fe20000000000 */
[----:B------:R-:W-:Y:S01]  /*0e90*/  IADD3 R9, PT, PT, R13, -0x1, RZ ;  /* 0xffffffff0d097810 */ /* 0x000fe20007ffe0ff */
[----:B------:R-:W-:Y:S01]  /*0ea0*/  @P1 IMAD.MOV R8, RZ, RZ, R12 ;  /* 0x000000ffff081224 */ /* 0x000fe200078e020c */
[----:B------:R-:W-:Y:S01]  /*0eb0*/  IADD3 R11, PT, PT, R15, -0x1, RZ ;  /* 0xffffffff0f0b7810 */ /* 0x000fe20007ffe0ff */
[----:B0-----:R1:W-:Y:S01]  /*0ec0*/  @!P0 STG.E desc[UR4][R20.64], R15 ;  /* 0x0000000f14008986 */ /* 0x0013e2000c101904 */
[----:B------:R-:W-:Y:S01]  /*0ed0*/  @P2 IADD3 R9, PT, PT, R13, RZ, RZ ;  /* 0x000000ff0d092210 */ /* 0x000fe20007ffe0ff */
[----:B------:R-:W-:-:S02]  /*0ee0*/  @P3 IMAD.MOV R10, RZ, RZ, R14 ;  /* 0x000000ffff0a3224 */ /* 0x000fc400078e020e */
[----:B------:R-:W-:-:S05]  /*0ef0*/  @P4 IADD3 R11, PT, PT, R15, RZ, RZ ;  /* 0x000000ff0f0b4210 */ /* 0x000fca0007ffe0ff */
[----:B------:R1:W-:Y:S02]  /*0f00*/  STG.E.128 desc[UR4][R4.64], R8 ;  /* 0x0000000804007986 */ /* 0x0003e4000c101d04 */
.L_x_21:
[----:B--2---:R-:W-:Y:S05]  /*0f10*/  BSYNC.RECONVERGENT B0 ;  /* 0x0000000000007941 */ /* 0x004fea0003800200 */
.L_x_20:
[C---:B------:R-:W-:Y:S01]  /*0f20*/  IMAD.IADD R25, R0.reuse, 0x1, R25 ;  /* 0x0000000100197824 */ /* 0x040fe200078e0219 */
[----:B------:R-:W-:Y:S01]  /*0f30*/  IADD3 R17, PT, PT, R0, R17, RZ ;  /* 0x0000001100117210 */ /* 0x000fe20007ffe0ff */
[----:B------:R-:W-:Y:S06]  /*0f40*/  @P5 BRA `(.L_x_22) ;  /* 0xfffffffc00745947 */ /* 0x000fec000383ffff */
[----:B------:R-:W-:Y:S05]  /*0f50*/  EXIT ;  /* 0x000000000000794d */ /* 0x000fea0003800000 */
.L_x_23:
        /* <DEDUP_REMOVED lines=10> */
.L_x_31:


//--------------------- .text._Z10scan_step1P4int4PKS_iPiiii --------------------------
	.section	.text._Z10scan_step1P4int4PKS_iPiiii,"ax",@progbits
	.align	128
        .global         _Z10scan_step1P4int4PKS_iPiiii
        .type           _Z10scan_step1P4int4PKS_iPiiii,@function
        .size           _Z10scan_step1P4int4PKS_iPiiii,(.L_x_32 - _Z10scan_step1P4int4PKS_iPiiii)
        .other          _Z10scan_step1P4int4PKS_iPiiii,@"STO_CUDA_ENTRY STV_DEFAULT"
_Z10scan_step1P4int4PKS_iPiiii:
.text._Z10scan_step1P4int4PKS_iPiiii:
[----:B------:R-:W-:Y:S01]  /*0000*/  LDC R1, c[0x0][0x37c] ;  /* 0x0000df00ff017b82 */ /* 0x000fe20000000800 */
[----:B------:R-:W0:Y:S07]  /*0010*/  S2R R0, SR_CTAID.X ;  /* 0x0000000000007919 */ /* 0x000e2e0000002500 */
[----:B------:R-:W1:Y:S01]  /*0020*/  LDC R2, c[0x0][0x370] ;  /* 0x0000dc00ff027b82 */ /* 0x000e620000000800 */
[----:B------:R-:W2:Y:S01]  /*0030*/  LDCU.64 UR10, c[0x0][0x358] ;  /* 0x00006b00ff0a77ac */ /* 0x000ea20008000a00 */
[----:B------:R-:W-:-:S06]  /*0040*/  IMAD.MOV.U32 R3, RZ, RZ, RZ ;  /* 0x000000ffff037224 */ /* 0x000fcc00078e00ff */
[----:B------:R-:W3:Y:S01]  /*0050*/  LDC R11, c[0x0][0x390] ;  /* 0x0000e400ff0b7b82 */ /* 0x000ee20000000800 */
[----:B-1----:R-:W1:Y:S01]  /*0060*/  I2F.U32.RP R8, R2 ;  /* 0x0000000200087306 */ /* 0x002e620000209000 */
[----:B0-----:R-:W-:-:S07]  /*0070*/  ISETP.NE.AND P0, PT, R0, RZ, PT ;  /* 0x000000ff0000720c */ /* 0x001fce0003f05270 */
[----:B-1----:R-:W0:Y:S06]  /*0080*/  MUFU.RCP R8, R8 ;  /* 0x0000000800087308 */ /* 0x002e2c0000001000 */
[----:B------:R-:W1:Y:S01]  /*0090*/  @P0 LDC.64 R4, c[0x0][0x398] ;  /* 0x0000e600ff040b82 */ /* 0x000e620000000a00 */
[----:B------:R-:W-:Y:S01]  /*00a0*/  @P0 VIADD R7, R0, 0xffffffff ;  /* 0xffffffff00070836 */ /* 0x000fe20000000000 */
[----:B------:R-:W4:Y:S01]  /*00b0*/  LDCU UR9, c[0x0][0x360] ;  /* 0x00006c00ff0977ac */ /* 0x000f220008000800 */
[----:B0-----:R-:W-:Y:S02]  /*00c0*/  VIADD R6, R8, 0xffffffe ;  /* 0x0ffffffe08067836 */ /* 0x001fe40000000000 */
[----:B-1----:R-:W-:-:S02]  /*00d0*/  @P0 IMAD.WIDE.U32 R4, R7, 0x4, R4 ;  /* 0x0000000407040825 */ /* 0x002fc400078e0004 */
[----:B------:R0:W1:Y:S03]  /*00e0*/  F2I.FTZ.U32.TRUNC.NTZ R7, R6 ;  /* 0x0000000600077305 */ /* 0x000066000021f000 */
[----:B--2---:R2:W5:Y:S01]  /*00f0*/  @P0 LDG.E R3, desc[UR10][R4.64] ;  /* 0x0000000a04030981 */ /* 0x004562000c1e1900 */
[----:B------:R-:W-:Y:S01]  /*0100*/  ISETP.NE.U32.AND P2, PT, R2, RZ, PT ;  /* 0x000000ff0200720c */ /* 0x000fe20003f45070 */
[----:B----4-:R-:W-:-:S03]  /*0110*/  UIADD3 UR6, UPT, UPT, UR9, -0x1, URZ ;  /* 0xffffffff09067890 */ /* 0x010fc6000fffe0ff */
[----:B------:R-:W4:Y:S01]  /*0120*/  I2F.U32.RP R10, UR9 ;  /* 0x00000009000a7d06 */ /* 0x000f220008209000 */
[----:B0-----:R-:W-:Y:S02]  /*0130*/  IMAD.MOV.U32 R6, RZ, RZ, RZ ;  /* 0x000000ffff067224 */ /* 0x001fe400078e00ff */
[----:B-1----:R-:W-:-:S04]  /*0140*/  IMAD.MOV R9, RZ, RZ, -R7 ;  /* 0x000000ffff097224 */ /* 0x002fc800078e0a07 */
[----:B--2---:R-:W-:-:S04]  /*0150*/  IMAD R5, R9, R2, RZ ;  /* 0x0000000209057224 */ /* 0x004fc800078e02ff */
[----:B------:R-:W-:Y:S01]  /*0160*/  IMAD.HI.U32 R4, R7, R5, R6 ;  /* 0x0000000507047227 */ /* 0x000fe200078e0006 */
[----:B---3--:R-:W-:Y:S01]  /*0170*/  IADD3 R5, PT, PT, R2, -0x1, R11 ;  /* 0xffffffff02057810 */ /* 0x008fe20007ffe00b */
[----:B----4-:R-:W0:Y:S04]  /*0180*/  MUFU.RCP R10, R10 ;  /* 0x0000000a000a7308 */ /* 0x010e280000001000 */
[----:B------:R-:W-:-:S05]  /*0190*/  IMAD.HI.U32 R7, R4, R5, RZ ;  /* 0x0000000504077227 */ /* 0x000fca00078e00ff */
[----:B------:R-:W-:-:S05]  /*01a0*/  IADD3 R9, PT, PT, -R7, RZ, RZ ;  /* 0x000000ff07097210 */ /* 0x000fca0007ffe1ff */
[----:B------:R-:W-:Y:S02]  /*01b0*/  IMAD R9, R2, R9, R5 ;  /* 0x0000000902097224 */ /* 0x000fe400078e0205 */
[----:B0-----:R-:W-:-:S03]  /*01c0*/  VIADD R4, R10, 0xffffffe ;  /* 0x0ffffffe0a047836 */ /* 0x001fc60000000000 */
[----:B------:R-:W-:Y:S01]  /*01d0*/  ISETP.GE.U32.AND P0, PT, R9, R2, PT ;  /* 0x000000020900720c */ /* 0x000fe20003f06070 */
[----:B------:R0:W1:Y:S02]  /*01e0*/  F2I.FTZ.U32.TRUNC.NTZ R5, R4 ;  /* 0x0000000400057305 */ /* 0x000064000021f000 */
[----:B0-----:R-:W-:-:S10]  /*01f0*/  IMAD.MOV.U32 R4, RZ, RZ, RZ ;  /* 0x000000ffff047224 */ /* 0x001fd400078e00ff */
[----:B------:R-:W-:Y:S02]  /*0200*/  @P0 IMAD.IADD R9, R9, 0x1, -R2 ;  /* 0x0000000109090824 */ /* 0x000fe400078e0a02 */
[----:B------:R-:W-:-:S03]  /*0210*/  @P0 VIADD R7, R7, 0x1 ;  /* 0x0000000107070836 */ /* 0x000fc60000000000 */
[----:B------:R-:W-:Y:S01]  /*0220*/  ISETP.GE.U32.AND P1, PT, R9, R2, PT ;  /* 0x000000020900720c */ /* 0x000fe20003f26070 */
[----:B-1----:R-:W-:-:S04]  /*0230*/  IMAD.MOV R9, RZ, RZ, -R5 ;  /* 0x000000ffff097224 */ /* 0x002fc800078e0a05 */
[----:B------:R-:W-:-:S04]  /*0240*/  IMAD R9, R9, UR9, RZ ;  /* 0x0000000909097c24 */ /* 0x000fc8000f8e02ff */
[----:B------:R-:W-:Y:S02]  /*0250*/  IMAD.HI.U32 R5, R5, R9, R4 ;  /* 0x0000000905057227 */ /* 0x000fe400078e0004 */
[----:B------:R-:W0:Y:S02]  /*0260*/  S2R R9, SR_TID.X ;  /* 0x0000000000097919 */ /* 0x000e240000002100 */
[----:B------:R-:W-:Y:S02]  /*0270*/  @P1 IADD3 R7, PT, PT, R7, 0x1, RZ ;  /* 0x0000000107071810 */ /* 0x000fe40007ffe0ff */
[----:B------:R-:W-:Y:S02]  /*0280*/  @!P2 LOP3.LUT R7, RZ, R2, RZ, 0x33, !PT ;  /* 0x00000002ff07a212 */ /* 0x000fe400078e33ff */
[----:B------:R-:W-:-:S03]  /*0290*/  ISETP.NE.U32.AND P2, PT, RZ, UR9, PT ;  /* 0x00000009ff007c0c */ /* 0x000fc6000bf45070 */
[----:B------:R-:W-:-:S04]  /*02a0*/  VIADD R4, R7, UR6 ;  /* 0x0000000607047c36 */ /* 0x000fc80008000000 */
[----:B------:R-:W-:-:S04]  /*02b0*/  IMAD.HI.U32 R8, R5, R4, RZ ;  /* 0x0000000405087227 */ /* 0x000fc800078e00ff */
[----:B------:R-:W-:-:S04]  /*02c0*/  IMAD.MOV R5, RZ, RZ, -R8 ;  /* 0x000000ffff057224 */ /* 0x000fc800078e0a08 */
[----:B------:R-:W-:-:S05]  /*02d0*/  IMAD R4, R5, UR9, R4 ;  /* 0x0000000905047c24 */ /* 0x000fca000f8e0204 */
[----:B------:R-:W-:-:S13]  /*02e0*/  ISETP.GE.U32.AND P0, PT, R4, UR9, PT ;  /* 0x0000000904007c0c */ /* 0x000fda000bf06070 */
[----:B------:R-:W-:Y:S01]  /*02f0*/  @P0 VIADD R4, R4, -UR9 ;  /* 0x8000000904040c36 */ /* 0x000fe20008000000 */
[----:B------:R-:W-:-:S04]  /*0300*/  @P0 IADD3 R8, PT, PT, R8, 0x1, RZ ;  /* 0x0000000108080810 */ /* 0x000fc80007ffe0ff */
[----:B------:R-:W-:-:S13]  /*0310*/  ISETP.GE.U32.AND P1, PT, R4, UR9, PT ;  /* 0x0000000904007c0c */ /* 0x000fda000bf26070 */
[----:B------:R-:W-:Y:S01]  /*0320*/  @P1 VIADD R8, R8, 0x1 ;  /* 0x0000000108081836 */ /* 0x000fe20000000000 */
[----:B------:R-:W-:-:S04]  /*0330*/  @!P2 LOP3.LUT R8, RZ, UR9, RZ, 0x33, !PT ;  /* 0x00000009ff08ac12 */ /* 0x000fc8000f8e33ff */
[----:B------:R-:W-:-:S13]  /*0340*/  ISETP.GE.AND P0, PT, R8, 0x1, PT ;  /* 0x000000010800780c */ /* 0x000fda0003f06270 */
[----:B0-----:R-:W-:Y:S05]  /*0350*/  @!P0 BRA `(.L_x_24) ;  /* 0x0000000400008947 */ /* 0x001fea0003800000 */
[----:B------:R-:W0:Y:S01]  /*0360*/  S2UR UR5, SR_CgaCtaId ;  /* 0x00000000000579c3 */ /* 0x000e220000008800 */
[----:B------:R-:W-:Y:S01]  /*0370*/  IMAD R10, R7, R0, RZ ;  /* 0x00000000070a7224 */ /* 0x000fe200078e02ff */
[----:B------:R-:W-:-:S03]  /*0380*/  UMOV UR4, 0x400 ;  /* 0x0000040000047882 */ /* 0x000fc60000000000 */
[----:B------:R-:W-:Y:S02]  /*0390*/  IMAD.IADD R4, R7, 0x1, R10 ;  /* 0x0000000107047824 */ /* 0x000fe400078e020a */
[----:B------:R-:W-:-:S03]  /*03a0*/  IMAD.IADD R10, R10, 0x1, R9 ;  /* 0x000000010a0a7824 */ /* 0x000fc600078e0209 */
[----:B------:R-:W-:Y:S01]  /*03b0*/  VIMNMX.U32 R11, PT, PT, R4, R11, PT ;  /* 0x0000000b040b7248 */ /* 0x000fe20003fe0000 */
[----:B0-----:R-:W-:-:S03]  /*03c0*/  ULEA UR5, UR5, UR4, 0x18 ;  /* 0x0000000405057291 */ /* 0x001fc6000f8ec0ff */
[----:B------:R-:W-:Y:S01]  /*03d0*/  UMOV UR4, URZ ;  /* 0x000000ff00047c82 */ /* 0x000fe20008000000 */
[----:B------:R-:W-:Y:S02]  /*03e0*/  ULEA UR7, UR9, UR5, 0x2 ;  /* 0x0000000509077291 */ /* 0x000fe4000f8e10ff */
[----:B------:R-:W-:-:S10]  /*03f0*/  LEA R12, R9, UR5, 0x2 ;  /* 0x00000005090c7c11 */ /* 0x000fd4000f8e10ff */
.L_x_27:
[----:B------:R-:W-:Y:S01]  /*0400*/  BAR.SYNC.DEFER_BLOCKING 0x0 ;  /* 0x0000000000007b1d */ /* 0x000fe20000010000 */
[C---:B------:R-:W-:Y:S02]  /*0410*/  ISETP.GE.AND P0, PT, R10.reuse, R11, PT ;  /* 0x0000000b0a00720c */ /* 0x040fe40003f06270 */
[----:B--2---:R-:W-:Y:S02]  /*0420*/  CS2R R6, SRZ ;  /* 0x0000000000067805 */ /* 0x004fe4000001ff00 */
[----:B------:R-:W-:Y:S01]  /*0430*/  CS2R R4, SRZ ;  /* 0x0000000000047805 */ /* 0x000fe2000001ff00 */
[----:B0-----:R-:W0:Y:S01]  /*0440*/  LDCU UR8, c[0x0][0x3a4] ;  /* 0x00007480ff0877ac */ /* 0x001e220008000800 */
[----:B-1----:R-:W1:Y:S07]  /*0450*/  LDCU UR12, c[0x0][0x390] ;  /* 0x00007200ff0c77ac */ /* 0x002e6e0008000800 */
[----:B------:R-:W2:Y:S02]  /*0460*/  @!P0 LDC.64 R14, c[0x0][0x388] ;  /* 0x0000e200ff0e8b82 */ /* 0x000ea40000000a00 */
[----:B--2---:R-:W-:-:S05]  /*0470*/  @!P0 IMAD.WIDE R14, R10, 0x10, R14 ;  /* 0x000000100a0e8825 */ /* 0x004fca00078e020e */
[----:B------:R-:W2:Y:S01]  /*0480*/  @!P0 LDG.E.128.CONSTANT R4, desc[UR10][R14.64] ;  /* 0x0000000a0e048981 */ /* 0x000ea2000c1e9d00 */
[----:B0-----:R-:W-:Y:S01]  /*0490*/  ISETP.NE.AND P0, PT, RZ, UR8, PT ;  /* 0x00000008ff007c0c */ /* 0x001fe2000bf05270 */
[----:B------:R-:W-:Y:S01]  /*04a0*/  UISETP.GE.U32.AND UP0, UPT, UR9, 0x2, UPT ;  /* 0x000000020900788c */ /* 0x000fe2000bf06070 */
[----:B------:R-:W-:-:S11]  /*04b0*/  HFMA2 R16, -RZ, RZ, 0, 0 ;  /* 0x00000000ff107431 */ /* 0x000fd600000001ff */
[----:B------:R-:W2:Y:S02]  /*04c0*/  @P0 LDC R13, c[0x0][0x3a8] ;  /* 0x0000ea00ff0d0b82 */ /* 0x000ea40000000800 */
[-C--:B--2---:R-:W-:Y:S02]  /*04d0*/  @P0 LOP3.LUT P1, RZ, R4, R13.reuse, RZ, 0xc0, !PT ;  /* 0x0000000d04ff0212 */ /* 0x084fe4000782c0ff */
[-C--:B------:R-:W-:Y:S02]  /*04e0*/  @P0 LOP3.LUT P2, RZ, R5, R13.reuse, RZ, 0xc0, !PT ;  /* 0x0000000d05ff0212 */ /* 0x080fe4000784c0ff */
[-C--:B------:R-:W-:Y:S02]  /*04f0*/  @P0 LOP3.LUT P3, RZ, R6, R13.reuse, RZ, 0xc0, !PT ;  /* 0x0000000d06ff0212 */ /* 0x080fe4000786c0ff */
[----:B------:R-:W-:Y:S02]  /*0500*/  @P0 LOP3.LUT P4, RZ, R7, R13, RZ, 0xc0, !PT ;  /* 0x0000000d07ff0212 */ /* 0x000fe4000788c0ff */
[----:B------:R-:W-:-:S02]  /*0510*/  @P0 SEL R4, RZ, 0x1, P1 ;  /* 0x00000001ff040807 */ /* 0x000fc40000800000 */
[----:B------:R-:W-:Y:S02]  /*0520*/  @P0 SEL R5, RZ, 0x1, P2 ;  /* 0x00000001ff050807 */ /* 0x000fe40001000000 */
[----:B------:R-:W-:Y:S02]  /*0530*/  @P0 SEL R6, RZ, 0x1, P3 ;  /* 0x00000001ff060807 */ /* 0x000fe40001800000 */
[----:B------:R-:W-:Y:S02]  /*0540*/  @P0 SEL R7, RZ, 0x1, P4 ;  /* 0x00000001ff070807 */ /* 0x000fe40002000000 */
[----:B------:R-:W-:Y:S02]  /*0550*/  IADD3 R14, PT, PT, R6, R4, R5 ;  /* 0x00000004060e7210 */ /* 0x000fe40007ffe005 */
[----:B------:R-:W-:-:S03]  /*0560*/  ISETP.NE.AND P1, PT, R9, RZ, PT ;  /* 0x000000ff0900720c */ /* 0x000fc60003f25270 */
[----:B------:R-:W-:-:S05]  /*0570*/  IMAD.IADD R13, R14, 0x1, R7 ;  /* 0x000000010e0d7824 */ /* 0x000fca00078e0207 */
[----:B------:R0:W-:Y:S01]  /*0580*/  STS [R12], R13 ;  /* 0x0000000d0c007388 */ /* 0x0001e20000000800 */
[----:B-1----:R-:W-:Y:S05]  /*0590*/  BRA.U !UP0, `(.L_x_25) ;  /* 0x0000000108307547 */ /* 0x002fea000b800000 */
[----:B------:R-:W-:-:S05]  /*05a0*/  UMOV UR8, 0x1 ;  /* 0x0000000100087882 */ /* 0x000fca0000000000 */
.L_x_26:
[----:B------:R-:W-:Y:S01]  /*05b0*/  BAR.SYNC.DEFER_BLOCKING 0x0 ;  /* 0x0000000000007b1d */ /* 0x000fe20000010000 */
[----:B------:R-:W-:-:S13]  /*05c0*/  ISETP.GE.U32.AND P0, PT, R9, UR8, PT ;  /* 0x0000000809007c0c */ /* 0x000fda000bf06070 */
[----:B------:R-:W-:Y:S01]  /*05d0*/  @P0 VIADD R14, R9, -UR8 ;  /* 0x80000008090e0c36 */ /* 0x000fe20008000000 */
[----:B------:R-:W-:-:S04]  /*05e0*/  USHF.L.U32 UR8, UR8, 0x1, URZ ;  /* 0x0000000108087899 */ /* 0x000fc800080006ff */
[----:B------:R-:W-:Y:S01]  /*05f0*/  @P0 LEA R14, R14, UR5, 0x2 ;  /* 0x000000050e0e0c11 */ /* 0x000fe2000f8e10ff */
[----:B------:R-:W-:-:S05]  /*0600*/  UISETP.GE.U32.AND UP0, UPT, UR8, UR9, UPT ;  /* 0x000000090800728c */ /* 0x000fca000bf06070 */
[----:B------:R-:W0:Y:S02]  /*0610*/  @P0 LDS R14, [R14] ;  /* 0x000000000e0e0984 */ /* 0x000e240000000800 */
[----:B01----:R-:W-:Y:S01]  /*0620*/  @P0 IMAD.IADD R13, R13, 0x1, R14 ;  /* 0x000000010d0d0824 */ /* 0x003fe200078e020e */
[----:B------:R-:W-:Y:S06]  /*0630*/  BAR.SYNC.DEFER_BLOCKING 0x0 ;  /* 0x0000000000007b1d */ /* 0x000fec0000010000 */
[----:B------:R1:W-:Y:S01]  /*0640*/  STS [R12], R13 ;  /* 0x0000000d0c007388 */ /* 0x0003e20000000800 */
[----:B------:R-:W-:Y:S05]  /*0650*/  BRA.U !UP0, `(.L_x_26) ;  /* 0xfffffffd08d47547 */ /* 0x000fea000b83ffff */
.L_x_25:
[----:B------:R-:W-:Y:S01]  /*0660*/  BAR.SYNC.DEFER_BLOCKING 0x0 ;  /* 0x0000000000007b1d */ /* 0x000fe20000010000 */
[----:B------:R-:W-:Y:S01]  /*0670*/  ISETP.GE.AND P0, PT, R10, UR12, PT ;  /* 0x0000000c0a007c0c */ /* 0x000fe2000bf06270 */
[----:B------:R-:W-:-:S12]  /*0680*/  UIADD3 UR4, UPT, UPT, UR4, 0x1, URZ ;  /* 0x0000000104047890 */ /* 0x000fd8000fffe0ff */
[----:B------:R-:W2:Y:S01]  /*0690*/  @!P0 LDC.64 R14, c[0x0][0x380] ;  /* 0x0000e000ff0e8b82 */ /* 0x000ea20000000a00 */
[----:B------:R-:W3:Y:S04]  /*06a0*/  @P1 LDS R16, [R12+-0x4] ;  /* 0xfffffc000c101984 */ /* 0x000ee80000000800 */
[----:B------:R-:W4:Y:S01]  /*06b0*/  LDS R18, [UR7+-0x4] ;  /* 0xfffffc07ff127984 */ /* 0x000f220008000800 */
[----:B--2---:R-:W-:-:S04]  /*06c0*/  @!P0 IMAD.WIDE R14, R10, 0x10, R14 ;  /* 0x000000100a0e8825 */ /* 0x004fc800078e020e */
[----:B------:R-:W-:Y:S01]  /*06d0*/  VIADD R10, R10, UR9 ;  /* 0x000000090a0a7c36 */ /* 0x000fe20008000000 */
[--C-:B---3-5:R-:W-:Y:S01]  /*06e0*/  IADD3 R4, PT, PT, R4, R16, R3.reuse ;  /* 0x0000001004047210 */ /* 0x128fe20007ffe003 */
[----:B----4-:R-:W-:-:S04]  /*06f0*/  IMAD.IADD R3, R18, 0x1, R3 ;  /* 0x0000000112037824 */ /* 0x010fc800078e0203 */
[----:B------:R-:W-:-:S04]  /*0700*/  IMAD.IADD R5, R4, 0x1, R5 ;  /* 0x0000000104057824 */ /* 0x000fc800078e0205 */
[----:B------:R-:W-:-:S05]  /*0710*/  IMAD.IADD R6, R5, 0x1, R6 ;  /* 0x0000000105067824 */ /* 0x000fca00078e0206 */
[----:B------:R-:W-:-:S05]  /*0720*/  IADD3 R7, PT, PT, R6, R7, RZ ;  /* 0x0000000706077210 */ /* 0x000fca0007ffe0ff */
[----:B------:R2:W-:Y:S01]  /*0730*/  @!P0 STG.E.128 desc[UR10][R14.64], R4 ;  /* 0x000000040e008986 */ /* 0x0005e2000c101d0a */
[----:B------:R-:W-:-:S13]  /*0740*/  ISETP.NE.AND P0, PT, R8, UR4, PT ;  /* 0x0000000408007c0c */ /* 0x000fda000bf05270 */
[----:B------:R-:W-:Y:S05]  /*0750*/  @P0 BRA `(.L_x_27) ;  /* 0xfffffffc00280947 */ /* 0x000fea000383ffff */
.L_x_24:
[----:B------:R-:W-:-:S04]  /*0760*/  ISETP.NE.AND P0, PT, R9, UR6, PT ;  /* 0x0000000609007c0c */ /* 0x000fc8000bf05270 */
[----:B------:R-:W-:-:S13]  /*0770*/  ISETP.LT.U32.OR P0, PT, R2, 0x2, P0 ;  /* 0x000000020200780c */ /* 0x000fda0000701470 */
[----:B------:R-:W-:Y:S05]  /*0780*/  @P0 EXIT ;  /* 0x000000000000094d */ /* 0x000fea0003800000 */
[----:B-----5:R-:W3:Y:S02]  /*0790*/  LDC.64 R2, c[0x0][0x398] ;  /* 0x0000e600ff027b82 */ /* 0x020ee40000000a00 */
[----:B---3--:R-:W-:-:S05]  /*07a0*/  IMAD.WIDE.U32 R2, R0, 0x4, R2 ;  /* 0x0000000400027825 */ /* 0x008fca00078e0002 */
[----:B------:R-:W-:Y:S01]  /*07b0*/  STG.E desc[UR10][R2.64], R7 ;  /* 0x0000000702007986 */ /* 0x000fe2000c10190a */
[----:B------:R-:W-:Y:S05]  /*07c0*/  EXIT ;  /* 0x000000000000794d */ /* 0x000fea0003800000 */
.L_x_28:
        /* <DEDUP_REMOVED lines=11> */
.L_x_32:


//--------------------- .text._Z4initPii          --------------------------
	.section	.text._Z4initPii,"ax",@progbits
	.align	128
        .global         _Z4initPii
        .type           _Z4initPii,@function
        .size           _Z4initPii,(.L_x_33 - _Z4initPii)
        .other          _Z4initPii,@"STO_CUDA_ENTRY STV_DEFAULT"
_Z4initPii:
.text._Z4initPii:
[----:B------:R-:W-:Y:S01]  /*0000*/  LDC R1, c[0x0][0x37c] ;  /* 0x0000df00ff017b82 */ /* 0x000fe20000000800 */
[----:B------:R-:W0:Y:S01]  /*0010*/  S2R R5, SR_TID.X ;  /* 0x0000000000057919 */ /* 0x000e220000002100 */
[----:B------:R-:W0:Y:S01]  /*0020*/  LDCU UR4, c[0x0][0x360] ;  /* 0x00006c00ff0477ac */ /* 0x000e220008000800 */
[----:B------:R-:W0:Y:S01]  /*0030*/  S2R R0, SR_CTAID.X ;  /* 0x0000000000007919 */ /* 0x000e220000002500 */
[----:B------:R-:W1:Y:S01]  /*0040*/  LDCU UR6, c[0x0][0x388] ;  /* 0x00007100ff0677ac */ /* 0x000e620008000800 */
[----:B0-----:R-:W-:-:S05]  /*0050*/  IMAD R5, R0, UR4, R5 ;  /* 0x0000000400057c24 */ /* 0x001fca000f8e0205 */
[----:B-1----:R-:W-:-:S13]  /*0060*/  ISETP.GE.AND P0, PT, R5, UR6, PT ;  /* 0x0000000605007c0c */ /* 0x002fda000bf06270 */
[----:B------:R-:W-:Y:S05]  /*0070*/  @P0 EXIT ;  /* 0x000000000000094d */ /* 0x000fea0003800000 */
[----:B------:R-:W0:Y:S01]  /*0080*/  LDC.64 R2, c[0x0][0x380] ;  /* 0x0000e000ff027b82 */ /* 0x000e220000000a00 */
[----:B------:R-:W1:Y:S01]  /*0090*/  LDCU.64 UR4, c[0x0][0x358] ;  /* 0x00006b00ff0477ac */ /* 0x000e620008000a00 */
[C---:B------:R-:W-:Y:S01]  /*00a0*/  IADD3 R7, PT, PT, -R5.reuse, UR6, RZ ;  /* 0x0000000605077c10 */ /* 0x040fe2000fffe1ff */
[----:B0-----:R-:W-:-:S05]  /*00b0*/  IMAD.WIDE R2, R5, 0x4, R2 ;  /* 0x0000000405027825 */ /* 0x001fca00078e0202 */
[----:B-1----:R-:W-:Y:S01]  /*00c0*/  STG.E desc[UR4][R2.64], R7 ;  /* 0x0000000702007986 */ /* 0x002fe2000c101904 */
[----:B------:R-:W-:Y:S05]  /*00d0*/  EXIT ;  /* 0x000000000000794d */ /* 0x000fea0003800000 */
.L_x_29:
        /* <DEDUP_REMOVED lines=10> */
.L_x_33:


//--------------------- .nv.shared._Z7reorderPK4int4S1_PiiS2_ --------------------------
	.section	.nv.shared._Z7reorderPK4int4S1_PiiS2_,"aw",@nobits
	.sectionflags	@""
	.align	16
	.zero		1024


//--------------------- .nv.shared.reserved.0     --------------------------
	.section	.nv.shared.reserved.0,"aw",@nobits
	.weak		__nv_reservedSMEM_offset_0_alias
	.size		__nv_reservedSMEM_offset_0_alias, 0, 64
	.other		__nv_reservedSMEM_offset_0_alias,@"STO_CUDA_RESERVED_SHARED STV_DEFAULT"
__nv_reservedSMEM_offset_0_alias:
	.zero		0
	.zero		64


//--------------------- .nv.shared._Z5fixupP4int4iPKiPKS_iPii --------------------------
	.section	.nv.shared._Z5fixupP4int4iPKiPKS_iPii,"aw",@nobits
	.sectionflags	@""
	.align	16
	.zero		1024


//--------------------- .nv.shared._Z10scan_step1P4int4PKS_iPiiii --------------------------
	.section	.nv.shared._Z10scan_step1P4int4PKS_iPiiii,"aw",@nobits
	.sectionflags	@""
	.align	16
	.zero		1024


//--------------------- .nv.shared._Z4initPii     --------------------------
	.section	.nv.shared._Z4initPii,"aw",@nobits
	.sectionflags	@""
	.align	16
	.zero		1024


//--------------------- .nv.constant0._Z7reorderPK4int4S1_PiiS2_ --------------------------
	.section	.nv.constant0._Z7reorderPK4int4S1_PiiS2_,"a",@progbits
	.sectionflags	@""
	.align	4
.nv.constant0._Z7reorderPK4int4S1_PiiS2_:
	.zero		936


//--------------------- .nv.constant0._Z5fixupP4int4iPKiPKS_iPii --------------------------
	.section	.nv.constant0._Z5fixupP4int4iPKiPKS_iPii,"a",@progbits
	.sectionflags	@""
	.align	4
.nv.constant0._Z5fixupP4int4iPKiPKS_iPii:
	.zero		948


//--------------------- .nv.constant0._Z10scan_step1P4int4PKS_iPiiii --------------------------
	.section	.nv.constant0._Z10scan_step1P4int4PKS_iPiiii,"a",@progbits
	.sectionflags	@""
	.align	4
.nv.constant0._Z10scan_step1P4int4PKS_iPiiii:
	.zero		940


//--------------------- .nv.constant0._Z4initPii  --------------------------
	.section	.nv.constant0._Z4initPii,"a",@progbits
	.sectionflags	@""
	.align	4
.nv.constant0._Z4initPii:
	.zero		908


//--------------------- SYMBOLS --------------------------

	.type		.nv.reservedSmem.offset0,@object
	.size		.nv.reservedSmem.offset0,0x4
	.type		.nv.reservedSmem.cap,@object
	.size		.nv.reservedSmem.cap,0x4
